	.target	sm_90a

	.elftype	@"ET_EXEC"


//--------------------- .note.nv.tkinfo           --------------------------
	.section	.note.nv.tkinfo,"",@"SHT_NOTE"
	.sectionflags	@"SHF_NOTE_NV_TKINFO"
	.tkinfo
        /*0018*/ 	.word	0x00000002
        /*0030*/ 	.string	""
        /*0030*/ 	.string	"ptxas"
        /*0030*/ 	.string	"Cuda compilation tools, release 13.0, V13.0.88"
        /*0030*/ 	.string	"Build cuda_13.0.r13.0/compiler.36424714_0"
        /*0030*/ 	.string	"-arch sm_90a -m 64 "



//--------------------- .note.nv.cuinfo           --------------------------
	.section	.note.nv.cuinfo,"",@"SHT_NOTE"
	.sectionflags	@"SHF_NOTE_NV_CUINFO"
        /*0018*/ 	.short	0x0002
        /*001a*/ 	.short	0x005a
        /*001c*/ 	.short	0x0082
	.zero		2


//--------------------- .nv.info                  --------------------------
	.section	.nv.info,"",@"SHT_CUDA_INFO"
	.align	4


	//----- nvinfo : EIATTR_REGCOUNT
	.align		4
        /*0000*/ 	.byte	0x04, 0x2f
        /*0002*/ 	.short	(.L_12 - .L_11)
	.align		4
.L_11:
        /*0004*/ 	.word	index@(_ZN7cutlass6KernelINS_4gemm6kernel13TrmmUniversalINS1_11threadblock13MmaMultistageINS1_9GemmShapeILi64ELi64ELi16EEENS_9transform11threadblock44PredicatedTileAccessIteratorTriangularMatrixINS_11MatrixShapeILi64ELi16EEEdNS_6layout8RowMajorELi1ENS8_29PitchLinearWarpRakedThreadMapINS_16PitchLinearShapeILi16ELi64EEELi128ENSG_ILi16ELi2EEELi1EEELNS_8SideModeE1ELNS_8FillModeE0ELNS_8DiagTypeE3ENS_5ArrayIdLi1ELb1EEEEENS9_25RegularTileAccessIteratorISC_dNSD_40RowMajorTensorOpMultiplicand64bCrosswiseELi1ESJ_Li8EEELNS_4arch14CacheOperation4KindE0ENSA_INSB_ILi16ELi64EEEdSE_Li0ENS8_31PitchLinearWarpStripedThreadMapINSG_ILi64ELi16EEELi128ESI_Li1EEELSK_1ELSL_1ELSM_0ESO_EENSQ_ISW_dNSD_40RowMajorTensorOpMultiplicandCongruous64bELi0ESZ_Li8EEELSV_0EdSE_NS4_9MmaPolicyINS1_4warp11MmaTensorOpINS6_ILi32ELi32ELi16EEEdSR_dS11_dSE_NS14_17MmaTensorOpPolicyINST_3MmaINS6_ILi8ELi8ELi4EEELi32EdSE_dNSD_11ColumnMajorEdSE_NST_13OpMultiplyAddEEENSB_ILi1ELi1EEEEELi1ELb0EbEENSB_ILi0ELi0EEES1G_Li1EEELi3ELNS1_23SharedMemoryClearOptionE1EbEENS_8epilogue11threadblock8EpilogueIS7_S1F_Li1ENS1L_22PredicatedTileIteratorINS1L_26OutputTileOptimalThreadMapINS1L_15OutputTileShapeILi64ELi8ELi2ELi1ELi1EEENS1P_ILi1ELi4ELi1ELi1ELi4EEELi128ELi1ELi64EEEdLb0ENSD_9NoPermuteELb1EEENS1K_4warp24FragmentIteratorTensorOpIS16_S19_dNSN_IdLi2ELb1EEESE_EENS1V_20TileIteratorTensorOpIS16_S19_dSE_EENS1L_18SharedLoadIteratorINS1S_18CompactedThreadMapEdLi8EEENS1K_6thread17LinearCombinationIdLi1EddLNS24_9ScaleType4KindE0ELNS_15FloatRoundStyleE2EdEENSB_ILi0ELi4EEELi1ELi1EEENS4_30GemmIdentityThreadblockSwizzleILi1EEELSK_1ELSL_1ELSM_0EEEEEvNT_6ParamsE)
        /*0008*/ 	.word	0x0000008c


	//----- nvinfo : EIATTR_FRAME_SIZE
	.align		4
.L_12:
        /*000c*/ 	.byte	0x04, 0x11
        /*000e*/ 	.short	(.L_14 - .L_13)
	.align		4
.L_13:
        /*0010*/ 	.word	index@(_ZN7cutlass6KernelINS_4gemm6kernel13TrmmUniversalINS1_11threadblock13MmaMultistageINS1_9GemmShapeILi64ELi64ELi16EEENS_9transform11threadblock44PredicatedTileAccessIteratorTriangularMatrixINS_11MatrixShapeILi64ELi16EEEdNS_6layout8RowMajorELi1ENS8_29PitchLinearWarpRakedThreadMapINS_16PitchLinearShapeILi16ELi64EEELi128ENSG_ILi16ELi2EEELi1EEELNS_8SideModeE1ELNS_8FillModeE0ELNS_8DiagTypeE3ENS_5ArrayIdLi1ELb1EEEEENS9_25RegularTileAccessIteratorISC_dNSD_40RowMajorTensorOpMultiplicand64bCrosswiseELi1ESJ_Li8EEELNS_4arch14CacheOperation4KindE0ENSA_INSB_ILi16ELi64EEEdSE_Li0ENS8_31PitchLinearWarpStripedThreadMapINSG_ILi64ELi16EEELi128ESI_Li1EEELSK_1ELSL_1ELSM_0ESO_EENSQ_ISW_dNSD_40RowMajorTensorOpMultiplicandCongruous64bELi0ESZ_Li8EEELSV_0EdSE_NS4_9MmaPolicyINS1_4warp11MmaTensorOpINS6_ILi32ELi32ELi16EEEdSR_dS11_dSE_NS14_17MmaTensorOpPolicyINST_3MmaINS6_ILi8ELi8ELi4EEELi32EdSE_dNSD_11ColumnMajorEdSE_NST_13OpMultiplyAddEEENSB_ILi1ELi1EEEEELi1ELb0EbEENSB_ILi0ELi0EEES1G_Li1EEELi3ELNS1_23SharedMemoryClearOptionE1EbEENS_8epilogue11threadblock8EpilogueIS7_S1F_Li1ENS1L_22PredicatedTileIteratorINS1L_26OutputTileOptimalThreadMapINS1L_15OutputTileShapeILi64ELi8ELi2ELi1ELi1EEENS1P_ILi1ELi4ELi1ELi1ELi4EEELi128ELi1ELi64EEEdLb0ENSD_9NoPermuteELb1EEENS1K_4warp24FragmentIteratorTensorOpIS16_S19_dNSN_IdLi2ELb1EEESE_EENS1V_20TileIteratorTensorOpIS16_S19_dSE_EENS1L_18SharedLoadIteratorINS1S_18CompactedThreadMapEdLi8EEENS1K_6thread17LinearCombinationIdLi1EddLNS24_9ScaleType4KindE0ELNS_15FloatRoundStyleE2EdEENSB_ILi0ELi4EEELi1ELi1EEENS4_30GemmIdentityThreadblockSwizzleILi1EEELSK_1ELSL_1ELSM_0EEEEEvNT_6ParamsE)
        /*0014*/ 	.word	0x00000000


	//----- nvinfo : EIATTR_MIN_STACK_SIZE
	.align		4
.L_14:
        /*0018*/ 	.byte	0x04, 0x12
        /*001a*/ 	.short	(.L_16 - .L_15)
	.align		4
.L_15:
        /*001c*/ 	.word	index@(_ZN7cutlass6KernelINS_4gemm6kernel13TrmmUniversalINS1_11threadblock13MmaMultistageINS1_9GemmShapeILi64ELi64ELi16EEENS_9transform11threadblock44PredicatedTileAccessIteratorTriangularMatrixINS_11MatrixShapeILi64ELi16EEEdNS_6layout8RowMajorELi1ENS8_29PitchLinearWarpRakedThreadMapINS_16PitchLinearShapeILi16ELi64EEELi128ENSG_ILi16ELi2EEELi1EEELNS_8SideModeE1ELNS_8FillModeE0ELNS_8DiagTypeE3ENS_5ArrayIdLi1ELb1EEEEENS9_25RegularTileAccessIteratorISC_dNSD_40RowMajorTensorOpMultiplicand64bCrosswiseELi1ESJ_Li8EEELNS_4arch14CacheOperation4KindE0ENSA_INSB_ILi16ELi64EEEdSE_Li0ENS8_31PitchLinearWarpStripedThreadMapINSG_ILi64ELi16EEELi128ESI_Li1EEELSK_1ELSL_1ELSM_0ESO_EENSQ_ISW_dNSD_40RowMajorTensorOpMultiplicandCongruous64bELi0ESZ_Li8EEELSV_0EdSE_NS4_9MmaPolicyINS1_4warp11MmaTensorOpINS6_ILi32ELi32ELi16EEEdSR_dS11_dSE_NS14_17MmaTensorOpPolicyINST_3MmaINS6_ILi8ELi8ELi4EEELi32EdSE_dNSD_11ColumnMajorEdSE_NST_13OpMultiplyAddEEENSB_ILi1ELi1EEEEELi1ELb0EbEENSB_ILi0ELi0EEES1G_Li1EEELi3ELNS1_23SharedMemoryClearOptionE1EbEENS_8epilogue11threadblock8EpilogueIS7_S1F_Li1ENS1L_22PredicatedTileIteratorINS1L_26OutputTileOptimalThreadMapINS1L_15OutputTileShapeILi64ELi8ELi2ELi1ELi1EEENS1P_ILi1ELi4ELi1ELi1ELi4EEELi128ELi1ELi64EEEdLb0ENSD_9NoPermuteELb1EEENS1K_4warp24FragmentIteratorTensorOpIS16_S19_dNSN_IdLi2ELb1EEESE_EENS1V_20TileIteratorTensorOpIS16_S19_dSE_EENS1L_18SharedLoadIteratorINS1S_18CompactedThreadMapEdLi8EEENS1K_6thread17LinearCombinationIdLi1EddLNS24_9ScaleType4KindE0ELNS_15FloatRoundStyleE2EdEENSB_ILi0ELi4EEELi1ELi1EEENS4_30GemmIdentityThreadblockSwizzleILi1EEELSK_1ELSL_1ELSM_0EEEEEvNT_6ParamsE)
        /*0020*/ 	.word	0x00000000
.L_16:


//--------------------- .nv.compat                --------------------------
	.section	.nv.compat,"",@"SHT_CUDA_COMPAT_INFO"
	.align	4
        /*0000*/ 	.byte	0x02, 0x09, 0x01, 0x00, 0x02, 0x02, 0x01, 0x00, 0x02, 0x05, 0x05, 0x00, 0x03, 0x07, 0x01, 0x01
        /*0010*/ 	.byte	0x02, 0x03, 0x00, 0x00, 0x02, 0x06, 0x01, 0x00, 0x04, 0x0b, 0x08, 0x00, 0x00, 0x00, 0x00, 0x00
        /*0020*/ 	.byte	0x00, 0x00, 0x00, 0x00


//--------------------- .nv.info._ZN7cutlass6KernelINS_4gemm6kernel13TrmmUniversalINS1_11threadblock13MmaMultistageINS1_9GemmShapeILi64ELi64ELi16EEENS_9transform11threadblock44PredicatedTileAccessIteratorTriangularMatrixINS_11MatrixShapeILi64ELi16EEEdNS_6layout8RowMajorELi1ENS8_29PitchLinearWarpRakedThreadMapINS_16PitchLinearShapeILi16ELi64EEELi128ENSG_ILi16ELi2EEELi1EEELNS_8SideModeE1ELNS_8FillModeE0ELNS_8DiagTypeE3ENS_5ArrayIdLi1ELb1EEEEENS9_25RegularTileAccessIteratorISC_dNSD_40RowMajorTensorOpMultiplicand64bCrosswiseELi1ESJ_Li8EEELNS_4arch14CacheOperation4KindE0ENSA_INSB_ILi16ELi64EEEdSE_Li0ENS8_31PitchLinearWarpStripedThreadMapINSG_ILi64ELi16EEELi128ESI_Li1EEELSK_1ELSL_1ELSM_0ESO_EENSQ_ISW_dNSD_40RowMajorTensorOpMultiplicandCongruous64bELi0ESZ_Li8EEELSV_0EdSE_NS4_9MmaPolicyINS1_4warp11MmaTensorOpINS6_ILi32ELi32ELi16EEEdSR_dS11_dSE_NS14_17MmaTensorOpPolicyINST_3MmaINS6_ILi8ELi8ELi4EEELi32EdSE_dNSD_11ColumnMajorEdSE_NST_13OpMultiplyAddEEENSB_ILi1ELi1EEEEELi1ELb0EbEENSB_ILi0ELi0EEES1G_Li1EEELi3ELNS1_23SharedMemoryClearOptionE1EbEENS_8epilogue11threadblock8EpilogueIS7_S1F_Li1ENS1L_22PredicatedTileIteratorINS1L_26OutputTileOptimalThreadMapINS1L_15OutputTileShapeILi64ELi8ELi2ELi1ELi1EEENS1P_ILi1ELi4ELi1ELi1ELi4EEELi128ELi1ELi64EEEdLb0ENSD_9NoPermuteELb1EEENS1K_4warp24FragmentIteratorTensorOpIS16_S19_dNSN_IdLi2ELb1EEESE_EENS1V_20TileIteratorTensorOpIS16_S19_dSE_EENS1L_18SharedLoadIteratorINS1S_18CompactedThreadMapEdLi8EEENS1K_6thread17LinearCombinationIdLi1EddLNS24_9ScaleType4KindE0ELNS_15FloatRoundStyleE2EdEENSB_ILi0ELi4EEELi1ELi1EEENS4_30GemmIdentityThreadblockSwizzleILi1EEELSK_1ELSL_1ELSM_0EEEEEvNT_6ParamsE --------------------------
	.section	.nv.info._ZN7cutlass6KernelINS_4gemm6kernel13TrmmUniversalINS1_11threadblock13MmaMultistageINS1_9GemmShapeILi64ELi64ELi16EEENS_9transform11threadblock44PredicatedTileAccessIteratorTriangularMatrixINS_11MatrixShapeILi64ELi16EEEdNS_6layout8RowMajorELi1ENS8_29PitchLinearWarpRakedThreadMapINS_16PitchLinearShapeILi16ELi64EEELi128ENSG_ILi16ELi2EEELi1EEELNS_8SideModeE1ELNS_8FillModeE0ELNS_8DiagTypeE3ENS_5ArrayIdLi1ELb1EEEEENS9_25RegularTileAccessIteratorISC_dNSD_40RowMajorTensorOpMultiplicand64bCrosswiseELi1ESJ_Li8EEELNS_4arch14CacheOperation4KindE0ENSA_INSB_ILi16ELi64EEEdSE_Li0ENS8_31PitchLinearWarpStripedThreadMapINSG_ILi64ELi16EEELi128ESI_Li1EEELSK_1ELSL_1ELSM_0ESO_EENSQ_ISW_dNSD_40RowMajorTensorOpMultiplicandCongruous64bELi0ESZ_Li8EEELSV_0EdSE_NS4_9MmaPolicyINS1_4warp11MmaTensorOpINS6_ILi32ELi32ELi16EEEdSR_dS11_dSE_NS14_17MmaTensorOpPolicyINST_3MmaINS6_ILi8ELi8ELi4EEELi32EdSE_dNSD_11ColumnMajorEdSE_NST_13OpMultiplyAddEEENSB_ILi1ELi1EEEEELi1ELb0EbEENSB_ILi0ELi0EEES1G_Li1EEELi3ELNS1_23SharedMemoryClearOptionE1EbEENS_8epilogue11threadblock8EpilogueIS7_S1F_Li1ENS1L_22PredicatedTileIteratorINS1L_26OutputTileOptimalThreadMapINS1L_15OutputTileShapeILi64ELi8ELi2ELi1ELi1EEENS1P_ILi1ELi4ELi1ELi1ELi4EEELi128ELi1ELi64EEEdLb0ENSD_9NoPermuteELb1EEENS1K_4warp24FragmentIteratorTensorOpIS16_S19_dNSN_IdLi2ELb1EEESE_EENS1V_20TileIteratorTensorOpIS16_S19_dSE_EENS1L_18SharedLoadIteratorINS1S_18CompactedThreadMapEdLi8EEENS1K_6thread17LinearCombinationIdLi1EddLNS24_9ScaleType4KindE0ELNS_15FloatRoundStyleE2EdEENSB_ILi0ELi4EEELi1ELi1EEENS4_30GemmIdentityThreadblockSwizzleILi1EEELSK_1ELSL_1ELSM_0EEEEEvNT_6ParamsE,"",@"SHT_CUDA_INFO"
	.sectionflags	@""
	.align	4


	//----- nvinfo : EIATTR_CUDA_API_VERSION
	.align		4
        /*0000*/ 	.byte	0x04, 0x37
        /*0002*/ 	.short	(.L_18 - .L_17)
.L_17:
        /*0004*/ 	.word	0x00000082


	//----- nvinfo : EIATTR_KPARAM_INFO
	.align		4
.L_18:
        /*0008*/ 	.byte	0x04, 0x17
        /*000a*/ 	.short	(.L_20 - .L_19)
.L_19:
        /*000c*/ 	.word	0x00000000
        /*0010*/ 	.short	0x0000
        /*0012*/ 	.short	0x0000
        /*0014*/ 	.byte	0x00, 0xf0, 0xa1, 0x04


	//----- nvinfo : EIATTR_SPARSE_MMA_MASK
	.align		4
.L_20:
        /*0018*/ 	.byte	0x03, 0x50
        /*001a*/ 	.short	0x0000


	//----- nvinfo : EIATTR_MAXREG_COUNT
	.align		4
        /*001c*/ 	.byte	0x03, 0x1b
        /*001e*/ 	.short	0x00ff


	//----- nvinfo : EIATTR_NUM_BARRIERS
	.align		4
        /*0020*/ 	.byte	0x02, 0x4c
        /*0022*/ 	.byte	0x01
	.zero		1


	//----- nvinfo : EIATTR_MERCURY_ISA_VERSION
	.align		4
        /*0024*/ 	.byte	0x03, 0x5f
        /*0026*/ 	.short	0x0101


	//----- nvinfo : EIATTR_COOP_GROUP_MASK_REGIDS
	.align		4
        /*0028*/ 	.byte	0x04, 0x29
        /*002a*/ 	.short	(.L_22 - .L_21)


	//   ....[0]....
.L_21:
        /*002c*/ 	.word	0xffffffff


	//----- nvinfo : EIATTR_COOP_GROUP_INSTR_OFFSETS
	.align		4
.L_22:
        /*0030*/ 	.byte	0x04, 0x28
        /*0032*/ 	.short	(.L_24 - .L_23)


	//   ....[0]....
.L_23:
        /*0034*/ 	.word	0x00002ee0


	//----- nvinfo : EIATTR_EXIT_INSTR_OFFSETS
	.align		4
.L_24:
        /*0038*/ 	.byte	0x04, 0x1c
        /*003a*/ 	.short	(.L_26 - .L_25)


	//   ....[0]....
.L_25:
        /*003c*/ 	.word	0x000000f0


	//   ....[1]....
        /*0040*/ 	.word	0x00007d50


	//   ....[2]....
        /*0044*/ 	.word	0x00007d80


	//   ....[3]....
        /*0048*/ 	.word	0x00007e10


	//   ....[4]....
        /*004c*/ 	.word	0x00007f70


	//----- nvinfo : EIATTR_CRS_STACK_SIZE
	.align		4
.L_26:
        /*0050*/ 	.byte	0x04, 0x1e
        /*0052*/ 	.short	(.L_28 - .L_27)
.L_27:
        /*0054*/ 	.word	0x00000000


	//----- nvinfo : EIATTR_CBANK_PARAM_SIZE
	.align		4
.L_28:
        /*0058*/ 	.byte	0x03, 0x19
        /*005a*/ 	.short	0x0128


	//----- nvinfo : EIATTR_PARAM_CBANK
	.align		4
        /*005c*/ 	.byte	0x04, 0x0a
        /*005e*/ 	.short	(.L_30 - .L_29)
	.align		4
.L_29:
        /*0060*/ 	.word	index@(.nv.constant0._ZN7cutlass6KernelINS_4gemm6kernel13TrmmUniversalINS1_11threadblock13MmaMultistageINS1_9GemmShapeILi64ELi64ELi16EEENS_9transform11threadblock44PredicatedTileAccessIteratorTriangularMatrixINS_11MatrixShapeILi64ELi16EEEdNS_6layout8RowMajorELi1ENS8_29PitchLinearWarpRakedThreadMapINS_16PitchLinearShapeILi16ELi64EEELi128ENSG_ILi16ELi2EEELi1EEELNS_8SideModeE1ELNS_8FillModeE0ELNS_8DiagTypeE3ENS_5ArrayIdLi1ELb1EEEEENS9_25RegularTileAccessIteratorISC_dNSD_40RowMajorTensorOpMultiplicand64bCrosswiseELi1ESJ_Li8EEELNS_4arch14CacheOperation4KindE0ENSA_INSB_ILi16ELi64EEEdSE_Li0ENS8_31PitchLinearWarpStripedThreadMapINSG_ILi64ELi16EEELi128ESI_Li1EEELSK_1ELSL_1ELSM_0ESO_EENSQ_ISW_dNSD_40RowMajorTensorOpMultiplicandCongruous64bELi0ESZ_Li8EEELSV_0EdSE_NS4_9MmaPolicyINS1_4warp11MmaTensorOpINS6_ILi32ELi32ELi16EEEdSR_dS11_dSE_NS14_17MmaTensorOpPolicyINST_3MmaINS6_ILi8ELi8ELi4EEELi32EdSE_dNSD_11ColumnMajorEdSE_NST_13OpMultiplyAddEEENSB_ILi1ELi1EEEEELi1ELb0EbEENSB_ILi0ELi0EEES1G_Li1EEELi3ELNS1_23SharedMemoryClearOptionE1EbEENS_8epilogue11threadblock8EpilogueIS7_S1F_Li1ENS1L_22PredicatedTileIteratorINS1L_26OutputTileOptimalThreadMapINS1L_15OutputTileShapeILi64ELi8ELi2ELi1ELi1EEENS1P_ILi1ELi4ELi1ELi1ELi4EEELi128ELi1ELi64EEEdLb0ENSD_9NoPermuteELb1EEENS1K_4warp24FragmentIteratorTensorOpIS16_S19_dNSN_IdLi2ELb1EEESE_EENS1V_20TileIteratorTensorOpIS16_S19_dSE_EENS1L_18SharedLoadIteratorINS1S_18CompactedThreadMapEdLi8EEENS1K_6thread17LinearCombinationIdLi1EddLNS24_9ScaleType4KindE0ELNS_15FloatRoundStyleE2EdEENSB_ILi0ELi4EEELi1ELi1EEENS4_30GemmIdentityThreadblockSwizzleILi1EEELSK_1ELSL_1ELSM_0EEEEEvNT_6ParamsE)
        /*0064*/ 	.short	0x0210
        /*0066*/ 	.short	0x0128


	//----- nvinfo : EIATTR_SW_WAR
	.align		4
.L_30:
        /*0068*/ 	.byte	0x04, 0x36
        /*006a*/ 	.short	(.L_32 - .L_31)
.L_31:
        /*006c*/ 	.word	0x00000008
.L_32:


//--------------------- .nv.callgraph             --------------------------
	.section	.nv.callgraph,"",@"SHT_CUDA_CALLGRAPH"
	.align	4
	.sectionentsize	8
	.align		4
        /*0000*/ 	.word	0x00000000
	.align		4
        /*0004*/ 	.word	0xffffffff
	.align		4
        /*0008*/ 	.word	0x00000000
	.align		4
        /*000c*/ 	.word	0xfffffffe
	.align		4
        /*0010*/ 	.word	0x00000000
	.align		4
        /*0014*/ 	.word	0xfffffffd
	.align		4
        /*0018*/ 	.word	0x00000000
	.align		4
        /*001c*/ 	.word	0xfffffffc


//--------------------- .nv.constant4             --------------------------
	.section	.nv.constant4,"a",@progbits
	.align	8
	.align		8
.nv.constant4:
        /*0000*/ 	.dword	_ZN39_INTERNAL_2a12d2b3_4_k_cu_a4f95785_29114cuda3std3__45__cpo5beginE
	.align		8
        /*0008*/ 	.dword	_ZN39_INTERNAL_2a12d2b3_4_k_cu_a4f95785_29114cuda3std3__45__cpo3endE
	.align		8
        /*0010*/ 	.dword	_ZN39_INTERNAL_2a12d2b3_4_k_cu_a4f95785_29114cuda3std3__45__cpo6cbeginE
	.align		8
        /*0018*/ 	.dword	_ZN39_INTERNAL_2a12d2b3_4_k_cu_a4f95785_29114cuda3std3__45__cpo4cendE
	.align		8
        /*0020*/ 	.dword	_ZN39_INTERNAL_2a12d2b3_4_k_cu_a4f95785_29114cuda3std3__441_GLOBAL__N__2a12d2b3_4_k_cu_a4f95785_29116ignoreE
	.align		8
        /*0028*/ 	.dword	_ZN39_INTERNAL_2a12d2b3_4_k_cu_a4f95785_29114cuda3std3__419piecewise_constructE
	.align		8
        /*0030*/ 	.dword	_ZN39_INTERNAL_2a12d2b3_4_k_cu_a4f95785_29114cuda3std3__48in_placeE
	.align		8
        /*0038*/ 	.dword	_ZN39_INTERNAL_2a12d2b3_4_k_cu_a4f95785_29114cuda3std6ranges3__45__cpo4swapE
	.align		8
        /*0040*/ 	.dword	_ZN39_INTERNAL_2a12d2b3_4_k_cu_a4f95785_29114cuda3std6ranges3__45__cpo9iter_moveE
	.align		8
        /*0048*/ 	.dword	_ZN39_INTERNAL_2a12d2b3_4_k_cu_a4f95785_29114cute7productE
	.align		8
        /*0050*/ 	.dword	_ZN39_INTERNAL_2a12d2b3_4_k_cu_a4f95785_29114cute1_E


//--------------------- .text._ZN7cutlass6KernelINS_4gemm6kernel13TrmmUniversalINS1_11threadblock13MmaMultistageINS1_9GemmShapeILi64ELi64ELi16EEENS_9transform11threadblock44PredicatedTileAccessIteratorTriangularMatrixINS_11MatrixShapeILi64ELi16EEEdNS_6layout8RowMajorELi1ENS8_29PitchLinearWarpRakedThreadMapINS_16PitchLinearShapeILi16ELi64EEELi128ENSG_ILi16ELi2EEELi1EEELNS_8SideModeE1ELNS_8FillModeE0ELNS_8DiagTypeE3ENS_5ArrayIdLi1ELb1EEEEENS9_25RegularTileAccessIteratorISC_dNSD_40RowMajorTensorOpMultiplicand64bCrosswiseELi1ESJ_Li8EEELNS_4arch14CacheOperation4KindE0ENSA_INSB_ILi16ELi64EEEdSE_Li0ENS8_31PitchLinearWarpStripedThreadMapINSG_ILi64ELi16EEELi128ESI_Li1EEELSK_1ELSL_1ELSM_0ESO_EENSQ_ISW_dNSD_40RowMajorTensorOpMultiplicandCongruous64bELi0ESZ_Li8EEELSV_0EdSE_NS4_9MmaPolicyINS1_4warp11MmaTensorOpINS6_ILi32ELi32ELi16EEEdSR_dS11_dSE_NS14_17MmaTensorOpPolicyINST_3MmaINS6_ILi8ELi8ELi4EEELi32EdSE_dNSD_11ColumnMajorEdSE_NST_13OpMultiplyAddEEENSB_ILi1ELi1EEEEELi1ELb0EbEENSB_ILi0ELi0EEES1G_Li1EEELi3ELNS1_23SharedMemoryClearOptionE1EbEENS_8epilogue11threadblock8EpilogueIS7_S1F_Li1ENS1L_22PredicatedTileIteratorINS1L_26OutputTileOptimalThreadMapINS1L_15OutputTileShapeILi64ELi8ELi2ELi1ELi1EEENS1P_ILi1ELi4ELi1ELi1ELi4EEELi128ELi1ELi64EEEdLb0ENSD_9NoPermuteELb1EEENS1K_4warp24FragmentIteratorTensorOpIS16_S19_dNSN_IdLi2ELb1EEESE_EENS1V_20TileIteratorTensorOpIS16_S19_dSE_EENS1L_18SharedLoadIteratorINS1S_18CompactedThreadMapEdLi8EEENS1K_6thread17LinearCombinationIdLi1EddLNS24_9ScaleType4KindE0ELNS_15FloatRoundStyleE2EdEENSB_ILi0ELi4EEELi1ELi1EEENS4_30GemmIdentityThreadblockSwizzleILi1EEELSK_1ELSL_1ELSM_0EEEEEvNT_6ParamsE --------------------------
	.section	.text._ZN7cutlass6KernelINS_4gemm6kernel13TrmmUniversalINS1_11threadblock13MmaMultistageINS1_9GemmShapeILi64ELi64ELi16EEENS_9transform11threadblock44PredicatedTileAccessIteratorTriangularMatrixINS_11MatrixShapeILi64ELi16EEEdNS_6layout8RowMajorELi1ENS8_29PitchLinearWarpRakedThreadMapINS_16PitchLinearShapeILi16ELi64EEELi128ENSG_ILi16ELi2EEELi1EEELNS_8SideModeE1ELNS_8FillModeE0ELNS_8DiagTypeE3ENS_5ArrayIdLi1ELb1EEEEENS9_25RegularTileAccessIteratorISC_dNSD_40RowMajorTensorOpMultiplicand64bCrosswiseELi1ESJ_Li8EEELNS_4arch14CacheOperation4KindE0ENSA_INSB_ILi16ELi64EEEdSE_Li0ENS8_31PitchLinearWarpStripedThreadMapINSG_ILi64ELi16EEELi128ESI_Li1EEELSK_1ELSL_1ELSM_0ESO_EENSQ_ISW_dNSD_40RowMajorTensorOpMultiplicandCongruous64bELi0ESZ_Li8EEELSV_0EdSE_NS4_9MmaPolicyINS1_4warp11MmaTensorOpINS6_ILi32ELi32ELi16EEEdSR_dS11_dSE_NS14_17MmaTensorOpPolicyINST_3MmaINS6_ILi8ELi8ELi4EEELi32EdSE_dNSD_11ColumnMajorEdSE_NST_13OpMultiplyAddEEENSB_ILi1ELi1EEEEELi1ELb0EbEENSB_ILi0ELi0EEES1G_Li1EEELi3ELNS1_23SharedMemoryClearOptionE1EbEENS_8epilogue11threadblock8EpilogueIS7_S1F_Li1ENS1L_22PredicatedTileIteratorINS1L_26OutputTileOptimalThreadMapINS1L_15OutputTileShapeILi64ELi8ELi2ELi1ELi1EEENS1P_ILi1ELi4ELi1ELi1ELi4EEELi128ELi1ELi64EEEdLb0ENSD_9NoPermuteELb1EEENS1K_4warp24FragmentIteratorTensorOpIS16_S19_dNSN_IdLi2ELb1EEESE_EENS1V_20TileIteratorTensorOpIS16_S19_dSE_EENS1L_18SharedLoadIteratorINS1S_18CompactedThreadMapEdLi8EEENS1K_6thread17LinearCombinationIdLi1EddLNS24_9ScaleType4KindE0ELNS_15FloatRoundStyleE2EdEENSB_ILi0ELi4EEELi1ELi1EEENS4_30GemmIdentityThreadblockSwizzleILi1EEELSK_1ELSL_1ELSM_0EEEEEvNT_6ParamsE,"ax",@progbits
	.align	128
.text._ZN7cutlass6KernelINS_4gemm6kernel13TrmmUniversalINS1_11threadblock13MmaMultistageINS1_9GemmShapeILi64ELi64ELi16EEENS_9transform11threadblock44PredicatedTileAccessIteratorTriangularMatrixINS_11MatrixShapeILi64ELi16EEEdNS_6layout8RowMajorELi1ENS8_29PitchLinearWarpRakedThreadMapINS_16PitchLinearShapeILi16ELi64EEELi128ENSG_ILi16ELi2EEELi1EEELNS_8SideModeE1ELNS_8FillModeE0ELNS_8DiagTypeE3ENS_5ArrayIdLi1ELb1EEEEENS9_25RegularTileAccessIteratorISC_dNSD_40RowMajorTensorOpMultiplicand64bCrosswiseELi1ESJ_Li8EEELNS_4arch14CacheOperation4KindE0ENSA_INSB_ILi16ELi64EEEdSE_Li0ENS8_31PitchLinearWarpStripedThreadMapINSG_ILi64ELi16EEELi128ESI_Li1EEELSK_1ELSL_1ELSM_0ESO_EENSQ_ISW_dNSD_40RowMajorTensorOpMultiplicandCongruous64bELi0ESZ_Li8EEELSV_0EdSE_NS4_9MmaPolicyINS1_4warp11MmaTensorOpINS6_ILi32ELi32ELi16EEEdSR_dS11_dSE_NS14_17MmaTensorOpPolicyINST_3MmaINS6_ILi8ELi8ELi4EEELi32EdSE_dNSD_11ColumnMajorEdSE_NST_13OpMultiplyAddEEENSB_ILi1ELi1EEEEELi1ELb0EbEENSB_ILi0ELi0EEES1G_Li1EEELi3ELNS1_23SharedMemoryClearOptionE1EbEENS_8epilogue11threadblock8EpilogueIS7_S1F_Li1ENS1L_22PredicatedTileIteratorINS1L_26OutputTileOptimalThreadMapINS1L_15OutputTileShapeILi64ELi8ELi2ELi1ELi1EEENS1P_ILi1ELi4ELi1ELi1ELi4EEELi128ELi1ELi64EEEdLb0ENSD_9NoPermuteELb1EEENS1K_4warp24FragmentIteratorTensorOpIS16_S19_dNSN_IdLi2ELb1EEESE_EENS1V_20TileIteratorTensorOpIS16_S19_dSE_EENS1L_18SharedLoadIteratorINS1S_18CompactedThreadMapEdLi8EEENS1K_6thread17LinearCombinationIdLi1EddLNS24_9ScaleType4KindE0ELNS_15FloatRoundStyleE2EdEENSB_ILi0ELi4EEELi1ELi1EEENS4_30GemmIdentityThreadblockSwizzleILi1EEELSK_1ELSL_1ELSM_0EEEEEvNT_6ParamsE:
        .type           _ZN7cutlass6KernelINS_4gemm6kernel13TrmmUniversalINS1_11threadblock13MmaMultistageINS1_9GemmShapeILi64ELi64ELi16EEENS_9transform11threadblock44PredicatedTileAccessIteratorTriangularMatrixINS_11MatrixShapeILi64ELi16EEEdNS_6layout8RowMajorELi1ENS8_29PitchLinearWarpRakedThreadMapINS_16PitchLinearShapeILi16ELi64EEELi128ENSG_ILi16ELi2EEELi1EEELNS_8SideModeE1ELNS_8FillModeE0ELNS_8DiagTypeE3ENS_5ArrayIdLi1ELb1EEEEENS9_25RegularTileAccessIteratorISC_dNSD_40RowMajorTensorOpMultiplicand64bCrosswiseELi1ESJ_Li8EEELNS_4arch14CacheOperation4KindE0ENSA_INSB_ILi16ELi64EEEdSE_Li0ENS8_31PitchLinearWarpStripedThreadMapINSG_ILi64ELi16EEELi128ESI_Li1EEELSK_1ELSL_1ELSM_0ESO_EENSQ_ISW_dNSD_40RowMajorTensorOpMultiplicandCongruous64bELi0ESZ_Li8EEELSV_0EdSE_NS4_9MmaPolicyINS1_4warp11MmaTensorOpINS6_ILi32ELi32ELi16EEEdSR_dS11_dSE_NS14_17MmaTensorOpPolicyINST_3MmaINS6_ILi8ELi8ELi4EEELi32EdSE_dNSD_11ColumnMajorEdSE_NST_13OpMultiplyAddEEENSB_ILi1ELi1EEEEELi1ELb0EbEENSB_ILi0ELi0EEES1G_Li1EEELi3ELNS1_23SharedMemoryClearOptionE1EbEENS_8epilogue11threadblock8EpilogueIS7_S1F_Li1ENS1L_22PredicatedTileIteratorINS1L_26OutputTileOptimalThreadMapINS1L_15OutputTileShapeILi64ELi8ELi2ELi1ELi1EEENS1P_ILi1ELi4ELi1ELi1ELi4EEELi128ELi1ELi64EEEdLb0ENSD_9NoPermuteELb1EEENS1K_4warp24FragmentIteratorTensorOpIS16_S19_dNSN_IdLi2ELb1EEESE_EENS1V_20TileIteratorTensorOpIS16_S19_dSE_EENS1L_18SharedLoadIteratorINS1S_18CompactedThreadMapEdLi8EEENS1K_6thread17LinearCombinationIdLi1EddLNS24_9ScaleType4KindE0ELNS_15FloatRoundStyleE2EdEENSB_ILi0ELi4EEELi1ELi1EEENS4_30GemmIdentityThreadblockSwizzleILi1EEELSK_1ELSL_1ELSM_0EEEEEvNT_6ParamsE,@function
        .size           _ZN7cutlass6KernelINS_4gemm6kernel13TrmmUniversalINS1_11threadblock13MmaMultistageINS1_9GemmShapeILi64ELi64ELi16EEENS_9transform11threadblock44PredicatedTileAccessIteratorTriangularMatrixINS_11MatrixShapeILi64ELi16EEEdNS_6layout8RowMajorELi1ENS8_29PitchLinearWarpRakedThreadMapINS_16PitchLinearShapeILi16ELi64EEELi128ENSG_ILi16ELi2EEELi1EEELNS_8SideModeE1ELNS_8FillModeE0ELNS_8DiagTypeE3ENS_5ArrayIdLi1ELb1EEEEENS9_25RegularTileAccessIteratorISC_dNSD_40RowMajorTensorOpMultiplicand64bCrosswiseELi1ESJ_Li8EEELNS_4arch14CacheOperation4KindE0ENSA_INSB_ILi16ELi64EEEdSE_Li0ENS8_31PitchLinearWarpStripedThreadMapINSG_ILi64ELi16EEELi128ESI_Li1EEELSK_1ELSL_1ELSM_0ESO_EENSQ_ISW_dNSD_40RowMajorTensorOpMultiplicandCongruous64bELi0ESZ_Li8EEELSV_0EdSE_NS4_9MmaPolicyINS1_4warp11MmaTensorOpINS6_ILi32ELi32ELi16EEEdSR_dS11_dSE_NS14_17MmaTensorOpPolicyINST_3MmaINS6_ILi8ELi8ELi4EEELi32EdSE_dNSD_11ColumnMajorEdSE_NST_13OpMultiplyAddEEENSB_ILi1ELi1EEEEELi1ELb0EbEENSB_ILi0ELi0EEES1G_Li1EEELi3ELNS1_23SharedMemoryClearOptionE1EbEENS_8epilogue11threadblock8EpilogueIS7_S1F_Li1ENS1L_22PredicatedTileIteratorINS1L_26OutputTileOptimalThreadMapINS1L_15OutputTileShapeILi64ELi8ELi2ELi1ELi1EEENS1P_ILi1ELi4ELi1ELi1ELi4EEELi128ELi1ELi64EEEdLb0ENSD_9NoPermuteELb1EEENS1K_4warp24FragmentIteratorTensorOpIS16_S19_dNSN_IdLi2ELb1EEESE_EENS1V_20TileIteratorTensorOpIS16_S19_dSE_EENS1L_18SharedLoadIteratorINS1S_18CompactedThreadMapEdLi8EEENS1K_6thread17LinearCombinationIdLi1EddLNS24_9ScaleType4KindE0ELNS_15FloatRoundStyleE2EdEENSB_ILi0ELi4EEELi1ELi1EEENS4_30GemmIdentityThreadblockSwizzleILi1EEELSK_1ELSL_1ELSM_0EEEEEvNT_6ParamsE,(.L_x_83 - _ZN7cutlass6KernelINS_4gemm6kernel13TrmmUniversalINS1_11threadblock13MmaMultistageINS1_9GemmShapeILi64ELi64ELi16EEENS_9transform11threadblock44PredicatedTileAccessIteratorTriangularMatrixINS_11MatrixShapeILi64ELi16EEEdNS_6layout8RowMajorELi1ENS8_29PitchLinearWarpRakedThreadMapINS_16PitchLinearShapeILi16ELi64EEELi128ENSG_ILi16ELi2EEELi1EEELNS_8SideModeE1ELNS_8FillModeE0ELNS_8DiagTypeE3ENS_5ArrayIdLi1ELb1EEEEENS9_25RegularTileAccessIteratorISC_dNSD_40RowMajorTensorOpMultiplicand64bCrosswiseELi1ESJ_Li8EEELNS_4arch14CacheOperation4KindE0ENSA_INSB_ILi16ELi64EEEdSE_Li0ENS8_31PitchLinearWarpStripedThreadMapINSG_ILi64ELi16EEELi128ESI_Li1EEELSK_1ELSL_1ELSM_0ESO_EENSQ_ISW_dNSD_40RowMajorTensorOpMultiplicandCongruous64bELi0ESZ_Li8EEELSV_0EdSE_NS4_9MmaPolicyINS1_4warp11MmaTensorOpINS6_ILi32ELi32ELi16EEEdSR_dS11_dSE_NS14_17MmaTensorOpPolicyINST_3MmaINS6_ILi8ELi8ELi4EEELi32EdSE_dNSD_11ColumnMajorEdSE_NST_13OpMultiplyAddEEENSB_ILi1ELi1EEEEELi1ELb0EbEENSB_ILi0ELi0EEES1G_Li1EEELi3ELNS1_23SharedMemoryClearOptionE1EbEENS_8epilogue11threadblock8EpilogueIS7_S1F_Li1ENS1L_22PredicatedTileIteratorINS1L_26OutputTileOptimalThreadMapINS1L_15OutputTileShapeILi64ELi8ELi2ELi1ELi1EEENS1P_ILi1ELi4ELi1ELi1ELi4EEELi128ELi1ELi64EEEdLb0ENSD_9NoPermuteELb1EEENS1K_4warp24FragmentIteratorTensorOpIS16_S19_dNSN_IdLi2ELb1EEESE_EENS1V_20TileIteratorTensorOpIS16_S19_dSE_EENS1L_18SharedLoadIteratorINS1S_18CompactedThreadMapEdLi8EEENS1K_6thread17LinearCombinationIdLi1EddLNS24_9ScaleType4KindE0ELNS_15FloatRoundStyleE2EdEENSB_ILi0ELi4EEELi1ELi1EEENS4_30GemmIdentityThreadblockSwizzleILi1EEELSK_1ELSL_1ELSM_0EEEEEvNT_6ParamsE)
        .other          _ZN7cutlass6KernelINS_4gemm6kernel13TrmmUniversalINS1_11threadblock13MmaMultistageINS1_9GemmShapeILi64ELi64ELi16EEENS_9transform11threadblock44PredicatedTileAccessIteratorTriangularMatrixINS_11MatrixShapeILi64ELi16EEEdNS_6layout8RowMajorELi1ENS8_29PitchLinearWarpRakedThreadMapINS_16PitchLinearShapeILi16ELi64EEELi128ENSG_ILi16ELi2EEELi1EEELNS_8SideModeE1ELNS_8FillModeE0ELNS_8DiagTypeE3ENS_5ArrayIdLi1ELb1EEEEENS9_25RegularTileAccessIteratorISC_dNSD_40RowMajorTensorOpMultiplicand64bCrosswiseELi1ESJ_Li8EEELNS_4arch14CacheOperation4KindE0ENSA_INSB_ILi16ELi64EEEdSE_Li0ENS8_31PitchLinearWarpStripedThreadMapINSG_ILi64ELi16EEELi128ESI_Li1EEELSK_1ELSL_1ELSM_0ESO_EENSQ_ISW_dNSD_40RowMajorTensorOpMultiplicandCongruous64bELi0ESZ_Li8EEELSV_0EdSE_NS4_9MmaPolicyINS1_4warp11MmaTensorOpINS6_ILi32ELi32ELi16EEEdSR_dS11_dSE_NS14_17MmaTensorOpPolicyINST_3MmaINS6_ILi8ELi8ELi4EEELi32EdSE_dNSD_11ColumnMajorEdSE_NST_13OpMultiplyAddEEENSB_ILi1ELi1EEEEELi1ELb0EbEENSB_ILi0ELi0EEES1G_Li1EEELi3ELNS1_23SharedMemoryClearOptionE1EbEENS_8epilogue11threadblock8EpilogueIS7_S1F_Li1ENS1L_22PredicatedTileIteratorINS1L_26OutputTileOptimalThreadMapINS1L_15OutputTileShapeILi64ELi8ELi2ELi1ELi1EEENS1P_ILi1ELi4ELi1ELi1ELi4EEELi128ELi1ELi64EEEdLb0ENSD_9NoPermuteELb1EEENS1K_4warp24FragmentIteratorTensorOpIS16_S19_dNSN_IdLi2ELb1EEESE_EENS1V_20TileIteratorTensorOpIS16_S19_dSE_EENS1L_18SharedLoadIteratorINS1S_18CompactedThreadMapEdLi8EEENS1K_6thread17LinearCombinationIdLi1EddLNS24_9ScaleType4KindE0ELNS_15FloatRoundStyleE2EdEENSB_ILi0ELi4EEELi1ELi1EEENS4_30GemmIdentityThreadblockSwizzleILi1EEELSK_1ELSL_1ELSM_0EEEEEvNT_6ParamsE,@"STO_CUDA_ENTRY STV_DEFAULT"
_ZN7cutlass6KernelINS_4gemm6kernel13TrmmUniversalINS1_11threadblock13MmaMultistageINS1_9GemmShapeILi64ELi64ELi16EEENS_9transform11threadblock44PredicatedTileAccessIteratorTriangularMatrixINS_11MatrixShapeILi64ELi16EEEdNS_6layout8RowMajorELi1ENS8_29PitchLinearWarpRakedThreadMapINS_16PitchLinearShapeILi16ELi64EEELi128ENSG_ILi16ELi2EEELi1EEELNS_8SideModeE1ELNS_8FillModeE0ELNS_8DiagTypeE3ENS_5ArrayIdLi1ELb1EEEEENS9_25RegularTileAccessIteratorISC_dNSD_40RowMajorTensorOpMultiplicand64bCrosswiseELi1ESJ_Li8EEELNS_4arch14CacheOperation4KindE0ENSA_INSB_ILi16ELi64EEEdSE_Li0ENS8_31PitchLinearWarpStripedThreadMapINSG_ILi64ELi16EEELi128ESI_Li1EEELSK_1ELSL_1ELSM_0ESO_EENSQ_ISW_dNSD_40RowMajorTensorOpMultiplicandCongruous64bELi0ESZ_Li8EEELSV_0EdSE_NS4_9MmaPolicyINS1_4warp11MmaTensorOpINS6_ILi32ELi32ELi16EEEdSR_dS11_dSE_NS14_17MmaTensorOpPolicyINST_3MmaINS6_ILi8ELi8ELi4EEELi32EdSE_dNSD_11ColumnMajorEdSE_NST_13OpMultiplyAddEEENSB_ILi1ELi1EEEEELi1ELb0EbEENSB_ILi0ELi0EEES1G_Li1EEELi3ELNS1_23SharedMemoryClearOptionE1EbEENS_8epilogue11threadblock8EpilogueIS7_S1F_Li1ENS1L_22PredicatedTileIteratorINS1L_26OutputTileOptimalThreadMapINS1L_15OutputTileShapeILi64ELi8ELi2ELi1ELi1EEENS1P_ILi1ELi4ELi1ELi1ELi4EEELi128ELi1ELi64EEEdLb0ENSD_9NoPermuteELb1EEENS1K_4warp24FragmentIteratorTensorOpIS16_S19_dNSN_IdLi2ELb1EEESE_EENS1V_20TileIteratorTensorOpIS16_S19_dSE_EENS1L_18SharedLoadIteratorINS1S_18CompactedThreadMapEdLi8EEENS1K_6thread17LinearCombinationIdLi1EddLNS24_9ScaleType4KindE0ELNS_15FloatRoundStyleE2EdEENSB_ILi0ELi4EEELi1ELi1EEENS4_30GemmIdentityThreadblockSwizzleILi1EEELSK_1ELSL_1ELSM_0EEEEEvNT_6ParamsE:
[----:B------:R-:W-:Y:S08]  /*0000*/  LDC R1, c[0x0][0x28] ;  /* 0x00000a00ff017b82 */ /* 0x000ff00000000800 */
[----:B------:R-:W1:Y:S01]  /*0010*/  S2UR UR5, SR_CTAID.X ;  /* 0x00000000000579c3 */ /* 0x000e620000002500 */
[----:B------:R-:W-:Y:S01]  /*0020*/  ULDC UR20, c[0x0][0x228] ;  /* 0x00008a0000147ab9 */ /* 0x000fe20000000800 */
[----:B------:R-:W-:Y:S01]  /*0030*/  UMOV UR4, 0xffffffff ;  /* 0xffffffff00047882 */ /* 0x000fe20000000000 */
[----:B------:R-:W-:Y:S01]  /*0040*/  ULDC UR16, c[0x0][0x21c] ;  /* 0x0000870000107ab9 */ /* 0x000fe20000000800 */
[----:B------:R-:W-:-:S04]  /*0050*/  USHF.L.U32 UR4, UR4, UR20, URZ ;  /* 0x0000001404047299 */ /* 0x000fc8000800063f */
[----:B------:R-:W2:Y:S01]  /*0060*/  S2UR UR6, SR_CTAID.Y ;  /* 0x00000000000679c3 */ /* 0x000ea20000002600 */
[----:B-1----:R-:W-:Y:S02]  /*0070*/  ULOP3.LUT UR4, UR5, UR4, URZ, 0x30, !UPT ;  /* 0x0000000405047292 */ /* 0x002fe4000f8e303f */
[----:B--2---:R-:W-:Y:S02]  /*0080*/  USHF.L.U32 UR6, UR6, UR20, URZ ;  /* 0x0000001406067299 */ /* 0x004fe4000800063f */
[----:B------:R-:W-:Y:S02]  /*0090*/  USHF.R.S32.HI UR20, URZ, UR20, UR5 ;  /* 0x000000143f147299 */ /* 0x000fe40008011405 */
[----:B------:R-:W-:-:S03]  /*00a0*/  UIADD3 UR19, UR6, UR4, URZ ;  /* 0x0000000406137290 */ /* 0x000fc6000fffe03f */
[----:B------:R-:W-:Y:S02]  /*00b0*/  ULDC UR4, c[0x0][0x220] ;  /* 0x0000880000047ab9 */ /* 0x000fe40000000800 */
[----:B------:R-:W-:-:S04]  /*00c0*/  UISETP.GE.AND UP0, UPT, UR19, UR4, UPT ;  /* 0x000000041300728c */ /* 0x000fc8000bf06270 */
[----:B------:R-:W-:-:S06]  /*00d0*/  UISETP.GE.OR UP0, UPT, UR20, UR16, UP0 ;  /* 0x000000101400728c */ /* 0x000fcc0008706670 */
[----:B------:R-:W-:-:S13]  /*00e0*/  PLOP3.LUT P0, PT, PT, PT, UP0, 0x80, 0x0 ;  /* 0x000000000000781c */ /* 0x000fda0003f0f008 */
[----:B------:R-:W-:Y:S05]  /*00f0*/  @P0 EXIT ;  /* 0x000000000000094d */ /* 0x000fea0003800000 */
[----:B------:R-:W-:Y:S01]  /*0100*/  ULDC UR15, c[0x0][0x2f0] ;  /* 0x0000bc00000f7ab9 */ /* 0x000fe20000000800 */
[----:B------:R-:W-:Y:S01]  /*0110*/  ULDC.64 UR6, c[0x0][0x300] ;  /* 0x0000c00000067ab9 */ /* 0x000fe20000000a00 */
[----:B------:R-:W-:Y:S01]  /*0120*/  UISETP.GE.U32.AND UP0, UPT, UR15, 0x2, UPT ;  /* 0x000000020f00788c */ /* 0x000fe2000bf06070 */
[----:B------:R-:W1:Y:S01]  /*0130*/  S2UR UR17, SR_CTAID.Z ;  /* 0x00000000001179c3 */ /* 0x000e620000002700 */
[----:B------:R-:W-:Y:S01]  /*0140*/  ULDC.64 UR4, c[0x0][0x308] ;  /* 0x0000c20000047ab9 */ /* 0x000fe20000000a00 */
[----:B------:R-:W-:Y:S01]  /*0150*/  IMAD.U32 R4, RZ, RZ, UR6 ;  /* 0x00000006ff047e24 */ /* 0x000fe2000f8e00ff */
[----:B------:R-:W-:Y:S01]  /*0160*/  MOV R68, UR4 ;  /* 0x0000000400447c02 */ /* 0x000fe20008000f00 */
[----:B------:R-:W-:Y:S01]  /*0170*/  IMAD.U32 R5, RZ, RZ, UR7 ;  /* 0x00000007ff057e24 */ /* 0x000fe2000f8e00ff */
[----:B------:R-:W-:Y:S01]  /*0180*/  PLOP3.LUT P0, PT, PT, PT, UP0, 0x80, 0x0 ;  /* 0x000000000000781c */ /* 0x000fe20003f0f008 */
[----:B------:R-:W-:Y:S01]  /*0190*/  ULDC.64 UR24, c[0x0][0x208] ;  /* 0x0000820000187ab9 */ /* 0x000fe20000000a00 */
[----:B------:R-:W-:-:S11]  /*01a0*/  MOV R69, UR5 ;  /* 0x0000000500457c02 */ /* 0x000fd60008000f00 */
[----:B------:R-:W-:Y:S05]  /*01b0*/  @!P0 BRA `(.L_x_0) ;  /* 0x0000000000988947 */ /* 0x000fea0003800000 */
[----:B------:R-:W-:Y:S01]  /*01c0*/  UISETP.NE.AND UP0, UPT, UR15, 0x2, UPT ;  /* 0x000000020f00788c */ /* 0x000fe2000bf05270 */
[----:B------:R-:W-:-:S05]  /*01d0*/  ULDC UR18, c[0x0][0x218] ;  /* 0x0000860000127ab9 */ /* 0x000fca0000000800 */
[----:B------:R-:W-:-:S13]  /*01e0*/  PLOP3.LUT P0, PT, PT, PT, UP0, 0x80, 0x0 ;  /* 0x000000000000781c */ /* 0x000fda0003f0f008 */
[----:B------:R-:W-:Y:S05]  /*01f0*/  @!P0 BRA `(.L_x_1) ;  /* 0x00000000003c8947 */ /* 0x000fea0003800000 */
[----:B------:R-:W-:Y:S01]  /*0200*/  UISETP.NE.AND UP0, UPT, UR15, 0x3, UPT ;  /* 0x000000030f00788c */ /* 0x000fe2000bf05270 */
[----:B------:R-:W-:-:S05]  /*0210*/  UMOV UR6, URZ ;  /* 0x0000003f00067c82 */ /* 0x000fca0008000000 */
[----:B------:R-:W-:-:S13]  /*0220*/  PLOP3.LUT P0, PT, PT, PT, UP0, 0x80, 0x0 ;  /* 0x000000000000781c */ /* 0x000fda0003f0f008 */
[----:B------:R-:W-:Y:S05]  /*0230*/  @P0 BRA `(.L_x_2) ;  /* 0x0000000000940947 */ /* 0x000fea0003800000 */
[----:B------:R-:W-:Y:S01]  /*0240*/  ULDC.64 UR8, c[0x0][0x300] ;  /* 0x0000c00000087ab9 */ /* 0x000fe20000000a00 */
[----:B------:R-:W-:Y:S01]  /*0250*/  ULDC.64 UR4, c[0x0][0x308] ;  /* 0x0000c20000047ab9 */ /* 0x000fe20000000a00 */
[----:B-1----:R-:W-:Y:S02]  /*0260*/  UIMAD.WIDE UR8, UR17, 0x8, UR8 ;  /* 0x00000008110878a5 */ /* 0x002fe4000f8e0208 */
[----:B------:R-:W-:-:S04]  /*0270*/  UIMAD.WIDE UR4, UR17, 0x8, UR4 ;  /* 0x00000008110478a5 */ /* 0x000fc8000f8e0204 */
[----:B------:R-:W-:Y:S02]  /*0280*/  IMAD.U32 R4, RZ, RZ, UR8 ;  /* 0x00000008ff047e24 */ /* 0x000fe4000f8e00ff */
[----:B------:R-:W-:Y:S01]  /*0290*/  IMAD.U32 R5, RZ, RZ, UR9 ;  /* 0x00000009ff057e24 */ /* 0x000fe2000f8e00ff */
[----:B------:R-:W-:Y:S02]  /*02a0*/  MOV R68, UR4 ;  /* 0x0000000400447c02 */ /* 0x000fe40008000f00 */
[----:B------:R-:W-:-:S03]  /*02b0*/  MOV R69, UR5 ;  /* 0x0000000500457c02 */ /* 0x000fc60008000f00 */
[----:B------:R-:W4:Y:S04]  /*02c0*/  LDG.E.64 R4, desc[UR24][R4.64] ;  /* 0x0000001804047981 */ /* 0x000f28000c1e1b00 */
[----:B------:R-:W4:Y:S01]  /*02d0*/  LDG.E.64 R68, desc[UR24][R68.64] ;  /* 0x0000001844447981 */ /* 0x000f22000c1e1b00 */
[----:B------:R-:W-:Y:S05]  /*02e0*/  BRA `(.L_x_2) ;  /* 0x0000000000687947 */ /* 0x000fea0003800000 */
.L_x_1:
[----:B------:R-:W2:Y:S01]  /*02f0*/  LDC.64 R6, c[0x0][0x318] ;  /* 0x0000c600ff067b82 */ /* 0x000ea20000000a00 */
[----:B-1----:R-:W-:Y:S01]  /*0300*/  USHF.R.S32.HI UR4, URZ, 0x1f, UR17 ;  /* 0x0000001f3f047899 */ /* 0x002fe20008011411 */
[----:B------:R-:W-:-:S06]  /*0310*/  UMOV UR6, URZ ;  /* 0x0000003f00067c82 */ /* 0x000fcc0008000000 */
[----:B------:R-:W1:Y:S08]  /*0320*/  LDC.64 R2, c[0x0][0x320] ;  /* 0x0000c800ff027b82 */ /* 0x000e700000000a00 */
[----:B------:R-:W3:Y:S08]  /*0330*/  LDC.64 R4, c[0x0][0x300] ;  /* 0x0000c000ff047b82 */ /* 0x000ef00000000a00 */
[----:B------:R-:W4:Y:S01]  /*0340*/  LDC.64 R68, c[0x0][0x308] ;  /* 0x0000c200ff447b82 */ /* 0x000f220000000a00 */
[----:B--2---:R-:W-:-:S02]  /*0350*/  IMAD R10, R6, UR4, RZ ;  /* 0x00000004060a7c24 */ /* 0x004fc4000f8e02ff */
[----:B------:R-:W-:-:S04]  /*0360*/  IMAD.WIDE.U32 R12, R6, UR17, RZ ;  /* 0x00000011060c7c25 */ /* 0x000fc8000f8e00ff */
[----:B------:R-:W-:Y:S02]  /*0370*/  IMAD R7, R7, UR17, R10 ;  /* 0x0000001107077c24 */ /* 0x000fe4000f8e020a */
[C---:B-1----:R-:W-:Y:S02]  /*0380*/  IMAD R0, R2.reuse, UR4, RZ ;  /* 0x0000000402007c24 */ /* 0x042fe4000f8e02ff */
[----:B------:R-:W-:Y:S01]  /*0390*/  IMAD.WIDE.U32 R8, R2, UR17, RZ ;  /* 0x0000001102087c25 */ /* 0x000fe2000f8e00ff */
[----:B------:R-:W-:-:S03]  /*03a0*/  IADD3 R7, R13, R7, RZ ;  /* 0x000000070d077210 */ /* 0x000fc60007ffe0ff */
[----:B------:R-:W-:Y:S01]  /*03b0*/  IMAD R3, R3, UR17, R0 ;  /* 0x0000001103037c24 */ /* 0x000fe2000f8e0200 */
[----:B---3--:R-:W-:-:S04]  /*03c0*/  LEA R4, P1, R12, R4, 0x3 ;  /* 0x000000040c047211 */ /* 0x008fc800078218ff */
[----:B------:R-:W-:Y:S02]  /*03d0*/  IADD3 R3, R9, R3, RZ ;  /* 0x0000000309037210 */ /* 0x000fe40007ffe0ff */
[----:B------:R-:W-:Y:S02]  /*03e0*/  LEA.HI.X R5, R12, R5, R7, 0x3, P1 ;  /* 0x000000050c057211 */ /* 0x000fe400008f1c07 */
[----:B----4-:R-:W-:-:S04]  /*03f0*/  LEA R68, P0, R8, R68, 0x3 ;  /* 0x0000004408447211 */ /* 0x010fc800078018ff */
[----:B------:R-:W-:Y:S01]  /*0400*/  LEA.HI.X R69, R8, R69, R3, 0x3, P0 ;  /* 0x0000004508457211 */ /* 0x000fe200000f1c03 */
[----:B------:R-:W-:Y:S08]  /*0410*/  BRA `(.L_x_2) ;  /* 0x00000000001c7947 */ /* 0x000ff00003800000 */
.L_x_0:
[----:B-1----:R-:W-:Y:S01]  /*0420*/  UIADD3 UR5, UR17, 0x1, URZ ;  /* 0x0000000111057890 */ /* 0x002fe2000fffe03f */
[----:B------:R-:W-:Y:S01]  /*0430*/  ULDC UR4, c[0x0][0x224] ;  /* 0x0000890000047ab9 */ /* 0x000fe20000000800 */
[----:B------:R-:W-:Y:S02]  /*0440*/  ULDC UR6, c[0x0][0x2f8] ;  /* 0x0000be0000067ab9 */ /* 0x000fe40000000800 */
[----:B------:R-:W-:Y:S02]  /*0450*/  UISETP.GE.AND UP0, UPT, UR5, UR4, UPT ;  /* 0x000000040500728c */ /* 0x000fe4000bf06270 */
[----:B------:R-:W-:Y:S02]  /*0460*/  UIMAD UR18, UR5, UR6, URZ ;  /* 0x00000006051272a4 */ /* 0x000fe4000f8e023f */
[----:B------:R-:W-:-:S07]  /*0470*/  UIMAD UR6, UR17, UR6, URZ ;  /* 0x00000006110672a4 */ /* 0x000fce000f8e023f */
[----:B------:R-:W-:-:S05]  /*0480*/  @UP0 ULDC UR18, c[0x0][0x218] ;  /* 0x0000860000120ab9 */ /* 0x000fca0000000800 */
.L_x_2:
[----:B------:R-:W2:Y:S01]  /*0490*/  S2R R2, SR_TID.X ;  /* 0x0000000000027919 */ /* 0x000ea20000002100 */
[----:B------:R-:W-:Y:S01]  /*04a0*/  USHF.L.U32 UR4, UR19, 0x6, URZ ;  /* 0x0000000613047899 */ /* 0x000fe2000800063f */
[----:B------:R-:W-:Y:S01]  /*04b0*/  IMAD.U32 R6, RZ, RZ, UR20 ;  /* 0x00000014ff067e24 */ /* 0x000fe2000f8e00ff */
[----:B------:R-:W-:Y:S01]  /*04c0*/  UISETP.NE.AND UP0, UPT, UR19, URZ, UPT ;  /* 0x0000003f1300728c */ /* 0x000fe2000bf05270 */
[----:B------:R-:W-:Y:S01]  /*04d0*/  BAR.SYNC.DEFER_BLOCKING 0x0 ;  /* 0x0000000000007b1d */ /* 0x000fe20000010000 */
[----:B------:R-:W-:Y:S01]  /*04e0*/  USHF.L.U32 UR41, UR19, 0x2, URZ ;  /* 0x0000000213297899 */ /* 0x000fe2000800063f */
[----:B------:R-:W-:Y:S01]  /*04f0*/  CS2R R54, SRZ ;  /* 0x0000000000367805 */ /* 0x000fe2000001ff00 */
[----:B------:R-:W-:Y:S01]  /*0500*/  USEL UR30, UR4, URZ, UP0 ;  /* 0x0000003f041e7287 */ /* 0x000fe20008000000 */
[----:B------:R-:W-:Y:S01]  /*0510*/  CS2R R52, SRZ ;  /* 0x0000000000347805 */ /* 0x000fe2000001ff00 */
[----:B------:R-:W-:Y:S01]  /*0520*/  USEL UR41, UR41, URZ, UP0 ;  /* 0x0000003f29297287 */ /* 0x000fe20008000000 */
[----:B------:R-:W-:Y:S01]  /*0530*/  CS2R R50, SRZ ;  /* 0x0000000000327805 */ /* 0x000fe2000001ff00 */
[----:B------:R-:W-:Y:S01]  /*0540*/  UIADD3 UR30, UR30, UR6, URZ ;  /* 0x000000061e1e7290 */ /* 0x000fe2000fffe03f */
[----:B------:R-:W-:Y:S01]  /*0550*/  CS2R R48, SRZ ;  /* 0x0000000000307805 */ /* 0x000fe2000001ff00 */
[----:B------:R-:W-:Y:S01]  /*0560*/  ULDC.64 UR12, c[0x0][0x210] ;  /* 0x00008400000c7ab9 */ /* 0x000fe20000000a00 */
[----:B------:R-:W-:Y:S01]  /*0570*/  ULDC.U8 UR14, c[0x0][0x260] ;  /* 0x00009800000e7ab9 */ /* 0x000fe20000000000 */
[----:B------:R-:W-:Y:S01]  /*0580*/  UIADD3 UR6, UR18, 0xf, -UR6 ;  /* 0x0000000f12067890 */ /* 0x000fe2000fffe806 */
[----:B------:R-:W-:Y:S01]  /*0590*/  CS2R R58, SRZ ;  /* 0x00000000003a7805 */ /* 0x000fe2000001ff00 */
[----:B------:R-:W-:Y:S01]  /*05a0*/  ULDC.64 UR8, c[0x0][0x240] ;  /* 0x0000900000087ab9 */ /* 0x000fe20000000a00 */
[----:B------:R-:W-:Y:S01]  /*05b0*/  ULDC.64 UR10, c[0x0][0x268] ;  /* 0x00009a00000a7ab9 */ /* 0x000fe20000000a00 */
[----:B------:R-:W-:Y:S01]  /*05c0*/  USHF.R.S32.HI UR29, URZ, 0x1f, UR6 ;  /* 0x0000001f3f1d7899 */ /* 0x000fe20008011406 */
[----:B------:R-:W-:Y:S01]  /*05d0*/  CS2R R56, SRZ ;  /* 0x0000000000387805 */ /* 0x000fe2000001ff00 */
[----:B------:R-:W-:Y:S01]  /*05e0*/  UIADD3 UR21, UP1, UR8, UR8, URZ ;  /* 0x0000000808157290 */ /* 0x000fe2000ff3e03f */
[----:B------:R-:W-:Y:S01]  /*05f0*/  CS2R R46, SRZ ;  /* 0x00000000002e7805 */ /* 0x000fe2000001ff00 */
[----:B------:R-:W-:Y:S01]  /*0600*/  ULEA.HI UR29, UR29, UR6, URZ, 0x4 ;  /* 0x000000061d1d7291 */ /* 0x000fe2000f8f203f */
[----:B------:R-:W-:Y:S01]  /*0610*/  CS2R R44, SRZ ;  /* 0x00000000002c7805 */ /* 0x000fe2000001ff00 */
[----:B------:R-:W-:Y:S01]  /*0620*/  ULDC.64 UR22, c[0x0][0x250] ;  /* 0x0000940000167ab9 */ /* 0x000fe20000000a00 */
[----:B------:R-:W-:Y:S01]  /*0630*/  UMOV UR6, 0x400 ;  /* 0x0000040000067882 */ /* 0x000fe20000000000 */
[----:B------:R-:W-:-:S02]  /*0640*/  CS2R R62, SRZ ;  /* 0x00000000003e7805 */ /* 0x000fc4000001ff00 */
[----:B------:R-:W-:Y:S02]  /*0650*/  CS2R R60, SRZ ;  /* 0x00000000003c7805 */ /* 0x000fe4000001ff00 */
[----:B------:R-:W-:Y:S02]  /*0660*/  CS2R R42, SRZ ;  /* 0x00000000002a7805 */ /* 0x000fe4000001ff00 */
[----:B------:R-:W-:Y:S02]  /*0670*/  CS2R R40, SRZ ;  /* 0x0000000000287805 */ /* 0x000fe4000001ff00 */
[----:B------:R-:W-:Y:S02]  /*0680*/  CS2R R66, SRZ ;  /* 0x0000000000427805 */ /* 0x000fe4000001ff00 */
[----:B--2---:R-:W-:Y:S02]  /*0690*/  SHF.R.S32.HI R85, RZ, 0x1f, R2 ;  /* 0x0000001fff557819 */ /* 0x004fe40000011402 */
[----:B------:R-:W-:-:S02]  /*06a0*/  CS2R R64, SRZ ;  /* 0x0000000000407805 */ /* 0x000fc4000001ff00 */
[----:B------:R-:W-:Y:S02]  /*06b0*/  CS2R R38, SRZ ;  /* 0x0000000000267805 */ /* 0x000fe4000001ff00 */
[----:B------:R-:W-:Y:S02]  /*06c0*/  CS2R R36, SRZ ;  /* 0x0000000000247805 */ /* 0x000fe4000001ff00 */
[----:B------:R-:W-:Y:S02]  /*06d0*/  LEA.HI R85, R85, R2, RZ, 0x5 ;  /* 0x0000000255557211 */ /* 0x000fe400078f28ff */
[----:B------:R-:W-:Y:S02]  /*06e0*/  CS2R R34, SRZ ;  /* 0x0000000000227805 */ /* 0x000fe4000001ff00 */
[----:B------:R-:W-:Y:S02]  /*06f0*/  CS2R R32, SRZ ;  /* 0x0000000000207805 */ /* 0x000fe4000001ff00 */
[----:B------:R-:W-:-:S02]  /*0700*/  LOP3.LUT R3, R85, 0xffffffe0, RZ, 0xc0, !PT ;  /* 0xffffffe055037812 */ /* 0x000fc400078ec0ff */
[----:B------:R-:W-:-:S03]  /*0710*/  SHF.R.S32.HI R85, RZ, 0x5, R85 ;  /* 0x00000005ff557819 */ /* 0x000fc60000011455 */
[----:B------:R-:W-:-:S05]  /*0720*/  IMAD.IADD R3, R2, 0x1, -R3 ;  /* 0x0000000102037824 */ /* 0x000fca00078e0a03 */
[----:B------:R-:W-:-:S04]  /*0730*/  SHF.R.S32.HI R14, RZ, 0x1f, R3 ;  /* 0x0000001fff0e7819 */ /* 0x000fc80000011403 */
[----:B------:R-:W-:-:S04]  /*0740*/  LEA.HI R14, R14, R3, RZ, 0x4 ;  /* 0x000000030e0e7211 */ /* 0x000fc800078f20ff */
[----:B------:R-:W-:Y:S02]  /*0750*/  SHF.R.S32.HI R0, RZ, 0x4, R14 ;  /* 0x00000004ff007819 */ /* 0x000fe4000001140e */
[----:B------:R-:W-:-:S03]  /*0760*/  LOP3.LUT R14, R14, 0xfffffff0, RZ, 0xc0, !PT ;  /* 0xfffffff00e0e7812 */ /* 0x000fc600078ec0ff */
[----:B------:R-:W-:Y:S02]  /*0770*/  IMAD R29, R85, 0x10, R0 ;  /* 0x00000010551d7824 */ /* 0x000fe400078e0200 */
[----:B------:R-:W-:Y:S02]  /*0780*/  IMAD.IADD R14, R3, 0x1, -R14 ;  /* 0x00000001030e7824 */ /* 0x000fe400078e0a0e */
[--C-:B------:R-:W-:Y:S01]  /*0790*/  IMAD R17, R6, 0x40, R29.reuse ;  /* 0x0000004006117824 */ /* 0x100fe200078e021d */
[--C-:B------:R-:W-:Y:S01]  /*07a0*/  SHF.R.S32.HI R28, RZ, 0x1f, R29.reuse ;  /* 0x0000001fff1c7819 */ /* 0x100fe2000001141d */
[----:B------:R-:W-:Y:S02]  /*07b0*/  VIADD R86, R14, UR30 ;  /* 0x0000001e0e567c36 */ /* 0x000fe40008000000 */
[C---:B------:R-:W-:Y:S01]  /*07c0*/  VIADD R16, R17.reuse, 0x2 ;  /* 0x0000000211107836 */ /* 0x040fe20000000000 */
[C---:B------:R-:W-:Y:S01]  /*07d0*/  ISETP.GE.AND P0, PT, R17.reuse, UR12, PT ;  /* 0x0000000c11007c0c */ /* 0x040fe2000bf06270 */
[C---:B------:R-:W-:Y:S01]  /*07e0*/  VIADD R6, R17.reuse, 0x4 ;  /* 0x0000000411067836 */ /* 0x040fe20000000000 */
[----:B------:R-:W-:Y:S01]  /*07f0*/  SHF.R.S32.HI R87, RZ, 0x1f, R86 ;  /* 0x0000001fff577819 */ /* 0x000fe20000011456 */
[----:B------:R-:W-:Y:S01]  /*0800*/  VIADD R3, R17, 0x6 ;  /* 0x0000000611037836 */ /* 0x000fe20000000000 */
[----:B------:R-:W-:Y:S01]  /*0810*/  ISETP.GE.AND P1, PT, R16, UR12, PT ;  /* 0x0000000c10007c0c */ /* 0x000fe2000bf26270 */
[----:B------:R-:W-:Y:S01]  /*0820*/  IMAD R13, R85, -0xe, R29 ;  /* 0xfffffff2550d7824 */ /* 0x000fe200078e021d */
[----:B------:R-:W-:Y:S01]  /*0830*/  ISETP.GE.AND P2, PT, R6, UR12, PT ;  /* 0x0000000c06007c0c */ /* 0x000fe2000bf46270 */
[----:B------:R-:W-:Y:S01]  /*0840*/  VIADD R18, R14, UR4 ;  /* 0x000000040e127c36 */ /* 0x000fe20008000000 */
[----:B------:R-:W-:Y:S01]  /*0850*/  P2R R117, PR, RZ, 0x1 ;  /* 0x00000001ff757803 */ /* 0x000fe20000000000 */
[----:B------:R-:W-:Y:S01]  /*0860*/  ULDC UR4, c[0x0][0x264] ;  /* 0x0000990000047ab9 */ /* 0x000fe20000000800 */
[----:B------:R-:W-:Y:S01]  /*0870*/  ISETP.GE.AND P3, PT, R3, UR12, PT ;  /* 0x0000000c03007c0c */ /* 0x000fe2000bf66270 */
[----:B------:R-:W-:Y:S01]  /*0880*/  VIADD R11, R13, UR30 ;  /* 0x0000001e0d0b7c36 */ /* 0x000fe20008000000 */
[----:B------:R-:W-:Y:S01]  /*0890*/  ISETP.LT.AND P0, PT, R86, UR18, !P0 ;  /* 0x0000001256007c0c */ /* 0x000fe2000c701270 */
[----:B------:R-:W-:Y:S01]  /*08a0*/  VIADD R106, R18, UR4 ;  /* 0x00000004126a7c36 */ /* 0x000fe20008000000 */
[----:B------:R-:W-:-:S02]  /*08b0*/  P2R R116, PR, RZ, 0x2 ;  /* 0x00000002ff747803 */ /* 0x000fc40000000000 */
[----:B------:R-:W-:Y:S02]  /*08c0*/  P2R R115, PR, RZ, 0x4 ;  /* 0x00000004ff737803 */ /* 0x000fe40000000000 */
[----:B------:R-:W-:Y:S02]  /*08d0*/  P2R R114, PR, RZ, 0x8 ;  /* 0x00000008ff727803 */ /* 0x000fe40000000000 */
[C---:B------:R-:W-:Y:S02]  /*08e0*/  ISETP.LT.AND P1, PT, R86.reuse, UR18, !P1 ;  /* 0x0000001256007c0c */ /* 0x040fe4000cf21270 */
[C---:B------:R-:W-:Y:S02]  /*08f0*/  ISETP.LT.AND P2, PT, R86.reuse, UR18, !P2 ;  /* 0x0000001256007c0c */ /* 0x040fe4000d741270 */
[----:B------:R-:W-:Y:S02]  /*0900*/  SEL R15, RZ, 0x1, !P0 ;  /* 0x00000001ff0f7807 */ /* 0x000fe40004000000 */
[----:B------:R-:W-:-:S02]  /*0910*/  ISETP.LT.AND P3, PT, R86, UR18, !P3 ;  /* 0x0000001256007c0c */ /* 0x000fc4000df61270 */
[C---:B------:R-:W-:Y:S02]  /*0920*/  ISETP.GE.AND P4, PT, R18.reuse, UR13, PT ;  /* 0x0000000d12007c0c */ /* 0x040fe4000bf86270 */
[----:B------:R-:W-:Y:S02]  /*0930*/  P2R R15, PR, R15, 0xf ;  /* 0x0000000f0f0f7803 */ /* 0x000fe40000000000 */
[----:B------:R-:W-:Y:S02]  /*0940*/  ISETP.NE.AND P3, PT, RZ, UR14, PT ;  /* 0x0000000eff007c0c */ /* 0x000fe4000bf65270 */
[C---:B------:R-:W-:Y:S02]  /*0950*/  ISETP.LT.AND P1, PT, R11.reuse, UR18, !P4 ;  /* 0x000000120b007c0c */ /* 0x040fe4000e721270 */
[----:B------:R-:W-:Y:S01]  /*0960*/  P2R R7, PR, RZ, 0x8 ;  /* 0x00000008ff077803 */ /* 0x000fe20000000000 */
[----:B------:R-:W-:Y:S01]  /*0970*/  VIADD R7, R18, 0x10 ;  /* 0x0000001012077836 */ /* 0x000fe20000000000 */
[----:B------:R-:W-:-:S02]  /*0980*/  ISETP.GE.OR P0, PT, R11, R106, !P3 ;  /* 0x0000006a0b00720c */ /* 0x000fc40005f06670 */
[----:B------:R-:W-:Y:S01]  /*0990*/  P2R R109, PR, RZ, 0x10 ;  /* 0x00000010ff6d7803 */ /* 0x000fe20000000000 */
[C---:B------:R-:W-:Y:S01]  /*09a0*/  VIADD R105, R7.reuse, UR4 ;  /* 0x0000000407697c36 */ /* 0x040fe20008000000 */
[----:B------:R-:W-:Y:S02]  /*09b0*/  PLOP3.LUT P1, PT, P1, P0, PT, 0x80, 0x0 ;  /* 0x000000000000781c */ /* 0x000fe40000f21070 */
[----:B------:R-:W-:Y:S01]  /*09c0*/  ISETP.GE.AND P6, PT, R7, UR13, PT ;  /* 0x0000000d07007c0c */ /* 0x000fe2000bfc6270 */
[----:B------:R-:W-:Y:S01]  /*09d0*/  VIADD R7, R18, 0x20 ;  /* 0x0000002012077836 */ /* 0x000fe20000000000 */
[----:B------:R-:W-:Y:S02]  /*09e0*/  ISETP.GE.AND P0, PT, R106, R11, PT ;  /* 0x0000000b6a00720c */ /* 0x000fe40003f06270 */
[----:B------:R-:W-:Y:S01]  /*09f0*/  P2R R12, PR, RZ, 0x2 ;  /* 0x00000002ff0c7803 */ /* 0x000fe20000000000 */
[----:B------:R-:W-:Y:S01]  /*0a00*/  VIADD R104, R7, UR4 ;  /* 0x0000000407687c36 */ /* 0x000fe20008000000 */
[----:B------:R-:W-:-:S02]  /*0a10*/  SEL R10, RZ, 0x1, !P0 ;  /* 0x00000001ff0a7807 */ /* 0x000fc40004000000 */
[C---:B------:R-:W-:Y:S02]  /*0a20*/  ISETP.LT.AND P0, PT, R11.reuse, UR18, !P6 ;  /* 0x000000120b007c0c */ /* 0x040fe4000f701270 */
[----:B------:R-:W-:Y:S02]  /*0a30*/  ISETP.GE.OR P1, PT, R11, R105, !P3 ;  /* 0x000000690b00720c */ /* 0x000fe40005f26670 */
[----:B------:R-:W-:Y:S01]  /*0a40*/  ISETP.GE.AND P5, PT, R7, UR13, PT ;  /* 0x0000000d07007c0c */ /* 0x000fe2000bfa6270 */
[----:B------:R-:W-:Y:S01]  /*0a50*/  VIADD R7, R18, 0x30 ;  /* 0x0000003012077836 */ /* 0x000fe20000000000 */
[----:B------:R-:W-:Y:S02]  /*0a60*/  PLOP3.LUT P1, PT, P0, P1, PT, 0x80, 0x0 ;  /* 0x000000000000781c */ /* 0x000fe40000723070 */
[----:B------:R-:W-:Y:S01]  /*0a70*/  ISETP.LT.AND P0, PT, R11, UR18, !P5 ;  /* 0x000000120b007c0c */ /* 0x000fe2000ef01270 */
[----:B------:R-:W-:Y:S01]  /*0a80*/  VIADD R103, R7, UR4 ;  /* 0x0000000407677c36 */ /* 0x000fe20008000000 */
[----:B------:R-:W-:Y:S01]  /*0a90*/  ISETP.GE.OR P2, PT, R11, R104, !P3 ;  /* 0x000000680b00720c */ /* 0x000fe20005f46670 */
[----:B------:R-:W-:Y:S01]  /*0aa0*/  ULDC.64 UR4, c[0x0][0x230] ;  /* 0x00008c0000047ab9 */ /* 0x000fe20000000a00 */
[----:B------:R-:W-:-:S02]  /*0ab0*/  ISETP.GE.AND P4, PT, R7, UR13, PT ;  /* 0x0000000d07007c0c */ /* 0x000fc4000bf86270 */
[----:B------:R-:W-:Y:S02]  /*0ac0*/  PLOP3.LUT P2, PT, P0, P2, PT, 0x80, 0x0 ;  /* 0x000000000000781c */ /* 0x000fe40000745070 */
[C---:B------:R-:W-:Y:S02]  /*0ad0*/  ISETP.LT.AND P0, PT, R11.reuse, UR18, !P4 ;  /* 0x000000120b007c0c */ /* 0x040fe4000e701270 */
[----:B------:R-:W-:Y:S02]  /*0ae0*/  ISETP.GE.OR P3, PT, R11, R103, !P3 ;  /* 0x000000670b00720c */ /* 0x000fe40005f66670 */
[----:B------:R-:W-:Y:S02]  /*0af0*/  LOP3.LUT R10, R10, UR14, RZ, 0xfc, !PT ;  /* 0x0000000e0a0a7c12 */ /* 0x000fe4000f8efcff */
[----:B------:R-:W-:Y:S02]  /*0b00*/  PLOP3.LUT P3, PT, P0, P3, PT, 0x80, 0x0 ;  /* 0x000000000000781c */ /* 0x000fe40000767070 */
[----:B------:R-:W-:-:S02]  /*0b10*/  ISETP.GE.AND P0, PT, R105, R11, PT ;  /* 0x0000000b6900720c */ /* 0x000fc40003f06270 */
[----:B------:R-:W-:Y:S02]  /*0b20*/  PRMT R10, R10, 0x9910, RZ ;  /* 0x000099100a0a7816 */ /* 0x000fe400000000ff */
[----:B------:R-:W-:Y:S02]  /*0b30*/  SEL R9, RZ, 0x1, !P0 ;  /* 0x00000001ff097807 */ /* 0x000fe40004000000 */
[-C--:B------:R-:W-:Y:S02]  /*0b40*/  ISETP.GE.AND P0, PT, R104, R11.reuse, PT ;  /* 0x0000000b6800720c */ /* 0x080fe40003f06270 */
[----:B------:R-:W-:Y:S02]  /*0b50*/  LOP3.LUT R9, R9, UR14, RZ, 0xfc, !PT ;  /* 0x0000000e09097c12 */ /* 0x000fe4000f8efcff */
[----:B------:R-:W-:Y:S02]  /*0b60*/  SEL R8, RZ, 0x1, !P0 ;  /* 0x00000001ff087807 */ /* 0x000fe40004000000 */
[----:B------:R-:W-:-:S02]  /*0b70*/  ISETP.GE.AND P0, PT, R103, R11, PT ;  /* 0x0000000b6700720c */ /* 0x000fc40003f06270 */
[----:B------:R-:W-:Y:S02]  /*0b80*/  LOP3.LUT R8, R8, UR14, RZ, 0xfc, !PT ;  /* 0x0000000e08087c12 */ /* 0x000fe4000f8efcff */
[----:B------:R-:W-:Y:S02]  /*0b90*/  SEL R7, RZ, 0x1, !P0 ;  /* 0x00000001ff077807 */ /* 0x000fe40004000000 */
[----:B------:R-:W-:Y:S02]  /*0ba0*/  ISETP.NE.AND P0, PT, R12, RZ, PT ;  /* 0x000000ff0c00720c */ /* 0x000fe40003f05270 */
[----:B------:R-:W-:Y:S02]  /*0bb0*/  LOP3.LUT R7, R7, UR14, RZ, 0xfc, !PT ;  /* 0x0000000e07077c12 */ /* 0x000fe4000f8efcff */
[----:B------:R-:W-:Y:S02]  /*0bc0*/  PRMT R9, R9, 0x9910, RZ ;  /* 0x0000991009097816 */ /* 0x000fe400000000ff */
[----:B------:R-:W-:-:S02]  /*0bd0*/  PRMT R8, R8, 0x9910, RZ ;  /* 0x0000991008087816 */ /* 0x000fc400000000ff */
[----:B------:R-:W-:Y:S02]  /*0be0*/  PRMT R7, R7, 0x9910, RZ ;  /* 0x0000991007077816 */ /* 0x000fe400000000ff */
[----:B------:R-:W-:Y:S01]  /*0bf0*/  ISETP.NE.AND P0, PT, R10, RZ, P0 ;  /* 0x000000ff0a00720c */ /* 0x000fe20000705270 */
[----:B------:R-:W-:Y:S01]  /*0c00*/  VIADD R10, R86, 0x10 ;  /* 0x00000010560a7836 */ /* 0x000fe20000000000 */
[----:B------:R-:W-:Y:S02]  /*0c10*/  ISETP.NE.AND P1, PT, R9, RZ, P1 ;  /* 0x000000ff0900720c */ /* 0x000fe40000f25270 */
[----:B------:R-:W-:Y:S02]  /*0c20*/  ISETP.NE.AND P2, PT, R8, RZ, P2 ;  /* 0x000000ff0800720c */ /* 0x000fe40001745270 */
[----:B------:R-:W-:Y:S01]  /*0c30*/  ISETP.NE.AND P3, PT, R7, RZ, P3 ;  /* 0x000000ff0700720c */ /* 0x000fe20001f65270 */
[----:B------:R-:W-:Y:S01]  /*0c40*/  VIADD R7, R11, 0x10 ;  /* 0x000000100b077836 */ /* 0x000fe20000000000 */
[----:B------:R-:W-:-:S02]  /*0c50*/  SEL R12, RZ, 0x1, !P0 ;  /* 0x00000001ff0c7807 */ /* 0x000fc40004000000 */
[----:B------:R-:W-:Y:S02]  /*0c60*/  LEA.HI R28, R28, R29, RZ, 0x4 ;  /* 0x0000001d1c1c7211 */ /* 0x000fe400078f20ff */
[----:B------:R-:W-:Y:S02]  /*0c70*/  P2R R12, PR, R12, 0xf ;  /* 0x0000000f0c0c7803 */ /* 0x000fe40000000000 */
[----:B------:R-:W-:Y:S02]  /*0c80*/  ISETP.GE.AND P3, PT, R17, UR12, PT ;  /* 0x0000000c11007c0c */ /* 0x000fe4000bf66270 */
[----:B------:R-:W-:Y:S02]  /*0c90*/  ISETP.GE.AND P1, PT, R16, UR12, PT ;  /* 0x0000000c10007c0c */ /* 0x000fe4000bf26270 */
[----:B------:R-:W-:Y:S02]  /*0ca0*/  ISETP.LT.AND P0, PT, R10, UR18, !P3 ;  /* 0x000000120a007c0c */ /* 0x000fe4000df01270 */
[----:B------:R-:W-:-:S02]  /*0cb0*/  ISETP.GE.AND P2, PT, R6, UR12, PT ;  /* 0x0000000c06007c0c */ /* 0x000fc4000bf46270 */
[----:B------:R-:W-:Y:S02]  /*0cc0*/  ISETP.GE.AND P3, PT, R3, UR12, PT ;  /* 0x0000000c03007c0c */ /* 0x000fe4000bf66270 */
[----:B------:R-:W-:Y:S02]  /*0cd0*/  SEL R9, RZ, 0x1, !P0 ;  /* 0x00000001ff097807 */ /* 0x000fe40004000000 */
[C---:B------:R-:W-:Y:S02]  /*0ce0*/  ISETP.LT.AND P1, PT, R10.reuse, UR18, !P1 ;  /* 0x000000120a007c0c */ /* 0x040fe4000cf21270 */
[C---:B------:R-:W-:Y:S02]  /*0cf0*/  ISETP.LT.AND P2, PT, R10.reuse, UR18, !P2 ;  /* 0x000000120a007c0c */ /* 0x040fe4000d741270 */
[----:B------:R-:W-:Y:S02]  /*0d00*/  ISETP.LT.AND P3, PT, R10, UR18, !P3 ;  /* 0x000000120a007c0c */ /* 0x000fe4000df61270 */
[----:B------:R-:W-:-:S02]  /*0d10*/  LOP3.LUT R28, R28, 0xfffffff0, RZ, 0xc0, !PT ;  /* 0xfffffff01c1c7812 */ /* 0x000fc400078ec0ff */
[----:B------:R-:W-:Y:S02]  /*0d20*/  P2R R9, PR, R9, 0xf ;  /* 0x0000000f09097803 */ /* 0x000fe40000000000 */
[----:B------:R-:W-:Y:S01]  /*0d30*/  ISETP.NE.AND P2, PT, R109, RZ, PT ;  /* 0x000000ff6d00720c */ /* 0x000fe20003f45270 */
[----:B------:R-:W-:Y:S01]  /*0d40*/  IMAD.IADD R29, R29, 0x1, -R28 ;  /* 0x000000011d1d7824 */ /* 0x000fe200078e0a1c */
[----:B------:R-:W-:Y:S02]  /*0d50*/  ISETP.NE.AND P3, PT, RZ, UR14, PT ;  /* 0x0000000eff007c0c */ /* 0x000fe4000bf65270 */
[C---:B------:R-:W-:Y:S02]  /*0d60*/  ISETP.LT.AND P1, PT, R7.reuse, UR18, !P2 ;  /* 0x0000001207007c0c */ /* 0x040fe4000d721270 */
[----:B------:R-:W-:Y:S02]  /*0d70*/  ISETP.GE.OR P0, PT, R7, R106, !P3 ;  /* 0x0000006a0700720c */ /* 0x000fe40005f06670 */
[----:B------:R-:W-:-:S02]  /*0d80*/  LEA.HI R26, R29, R29, RZ, 0x1 ;  /* 0x0000001d1d1a7211 */ /* 0x000fc400078f08ff */
[----:B------:R-:W-:Y:S02]  /*0d90*/  PLOP3.LUT P2, PT, P1, P0, PT, 0x80, 0x0 ;  /* 0x000000000000781c */ /* 0x000fe40000f41070 */
[C---:B------:R-:W-:Y:S02]  /*0da0*/  ISETP.LT.AND P0, PT, R7.reuse, UR18, !P6 ;  /* 0x0000001207007c0c */ /* 0x040fe4000f701270 */
[C---:B------:R-:W-:Y:S02]  /*0db0*/  ISETP.GE.OR P1, PT, R7.reuse, R105, !P3 ;  /* 0x000000690700720c */ /* 0x040fe40005f26670 */
[----:B------:R-:W-:Y:S02]  /*0dc0*/  P2R R21, PR, RZ, 0x4 ;  /* 0x00000004ff157803 */ /* 0x000fe40000000000 */
[----:B------:R-:W-:Y:S02]  /*0dd0*/  PLOP3.LUT P1, PT, P0, P1, PT, 0x80, 0x0 ;  /* 0x000000000000781c */ /* 0x000fe40000723070 */
[----:B------:R-:W-:-:S02]  /*0de0*/  ISETP.LT.AND P0, PT, R7, UR18, !P5 ;  /* 0x0000001207007c0c */ /* 0x000fc4000ef01270 */
[C---:B------:R-:W-:Y:S02]  /*0df0*/  ISETP.GE.OR P2, PT, R7.reuse, R104, !P3 ;  /* 0x000000680700720c */ /* 0x040fe40005f46670 */
[C---:B------:R-:W-:Y:S02]  /*0e00*/  ISETP.GE.OR P3, PT, R7.reuse, R103, !P3 ;  /* 0x000000670700720c */ /* 0x040fe40005f66670 */
[----:B------:R-:W-:Y:S02]  /*0e10*/  PLOP3.LUT P2, PT, P0, P2, PT, 0x80, 0x0 ;  /* 0x000000000000781c */ /* 0x000fe40000745070 */
[----:B------:R-:W-:Y:S02]  /*0e20*/  ISETP.LT.AND P0, PT, R7, UR18, !P4 ;  /* 0x0000001207007c0c */ /* 0x000fe4000e701270 */
[----:B------:R-:W-:Y:S02]  /*0e30*/  SHF.R.S32.HI R22, RZ, 0x1f, R29 ;  /* 0x0000001fff167819 */ /* 0x000fe4000001141d */
[----:B------:R-:W-:-:S02]  /*0e40*/  PLOP3.LUT P3, PT, P0, P3, PT, 0x80, 0x0 ;  /* 0x000000000000781c */ /* 0x000fc40000767070 */
[-C--:B------:R-:W-:Y:S02]  /*0e50*/  ISETP.GE.AND P0, PT, R106, R7.reuse, PT ;  /* 0x000000076a00720c */ /* 0x080fe40003f06270 */
[----:B------:R-:W-:Y:S02]  /*0e60*/  LOP3.LUT R24, R26, 0x1ffffffe, RZ, 0xc0, !PT ;  /* 0x1ffffffe1a187812 */ /* 0x000fe400078ec0ff */
[----:B------:R-:W-:Y:S02]  /*0e70*/  SEL R20, RZ, 0x1, !P0 ;  /* 0x00000001ff147807 */ /* 0x000fe40004000000 */
[----:B------:R-:W-:Y:S01]  /*0e80*/  ISETP.GE.AND P0, PT, R105, R7, PT ;  /* 0x000000076900720c */ /* 0x000fe20003f06270 */
[----:B------:R-:W-:Y:S01]  /*0e90*/  IMAD.IADD R24, R29, 0x1, -R24 ;  /* 0x000000011d187824 */ /* 0x000fe200078e0a18 */
[----:B------:R-:W-:Y:S02]  /*0ea0*/  LOP3.LUT R20, R20, UR14, RZ, 0xfc, !PT ;  /* 0x0000000e14147c12 */ /* 0x000fe4000f8efcff */
[----:B------:R-:W-:-:S02]  /*0eb0*/  SEL R19, RZ, 0x1, !P0 ;  /* 0x00000001ff137807 */ /* 0x000fc40004000000 */
[-C--:B------:R-:W-:Y:S02]  /*0ec0*/  ISETP.GE.AND P0, PT, R104, R7.reuse, PT ;  /* 0x000000076800720c */ /* 0x080fe40003f06270 */
[----:B------:R-:W-:Y:S02]  /*0ed0*/  LOP3.LUT R19, R19, UR14, RZ, 0xfc, !PT ;  /* 0x0000000e13137c12 */ /* 0x000fe4000f8efcff */
[----:B------:R-:W-:Y:S02]  /*0ee0*/  SEL R8, RZ, 0x1, !P0 ;  /* 0x00000001ff087807 */ /* 0x000fe40004000000 */
[----:B------:R-:W-:Y:S02]  /*0ef0*/  ISETP.GE.AND P0, PT, R103, R7, PT ;  /* 0x000000076700720c */ /* 0x000fe40003f06270 */
[----:B------:R-:W-:Y:S02]  /*0f00*/  LOP3.LUT R8, R8, UR14, RZ, 0xfc, !PT ;  /* 0x0000000e08087c12 */ /* 0x000fe4000f8efcff */
[----:B------:R-:W-:-:S02]  /*0f10*/  SEL R7, RZ, 0x1, !P0 ;  /* 0x00000001ff077807 */ /* 0x000fc40004000000 */
[----:B------:R-:W-:Y:S02]  /*0f20*/  ISETP.NE.AND P0, PT, R21, RZ, PT ;  /* 0x000000ff1500720c */ /* 0x000fe40003f05270 */
[----:B------:R-:W-:Y:S02]  /*0f30*/  LOP3.LUT R7, R7, UR14, RZ, 0xfc, !PT ;  /* 0x0000000e07077c12 */ /* 0x000fe4000f8efcff */
[----:B------:R-:W-:Y:S02]  /*0f40*/  PRMT R20, R20, 0x9910, RZ ;  /* 0x0000991014147816 */ /* 0x000fe400000000ff */
[----:B------:R-:W-:Y:S02]  /*0f50*/  PRMT R8, R8, 0x9910, RZ ;  /* 0x0000991008087816 */ /* 0x000fe400000000ff */
[----:B------:R-:W-:Y:S02]  /*0f60*/  PRMT R19, R19, 0x9910, RZ ;  /* 0x0000991013137816 */ /* 0x000fe400000000ff */
[----:B------:R-:W-:-:S02]  /*0f70*/  PRMT R7, R7, 0x9910, RZ ;  /* 0x0000991007077816 */ /* 0x000fc400000000ff */
[----:B------:R-:W-:Y:S02]  /*0f80*/  ISETP.NE.AND P0, PT, R20, RZ, P0 ;  /* 0x000000ff1400720c */ /* 0x000fe40000705270 */
[----:B------:R-:W-:Y:S02]  /*0f90*/  ISETP.NE.AND P2, PT, R8, RZ, P2 ;  /* 0x000000ff0800720c */ /* 0x000fe40001745270 */
[----:B------:R-:W-:Y:S02]  /*0fa0*/  ISETP.NE.AND P1, PT, R19, RZ, P1 ;  /* 0x000000ff1300720c */ /* 0x000fe40000f25270 */
[----:B------:R-:W-:Y:S01]  /*0fb0*/  ISETP.NE.AND P3, PT, R7, RZ, P3 ;  /* 0x000000ff0700720c */ /* 0x000fe20001f65270 */
[----:B------:R-:W-:Y:S01]  /*0fc0*/  VIADD R7, R86, 0x20 ;  /* 0x0000002056077836 */ /* 0x000fe20000000000 */
[----:B------:R-:W-:Y:S02]  /*0fd0*/  SEL R8, RZ, 0x1, !P0 ;  /* 0x00000001ff087807 */ /* 0x000fe40004000000 */
[----:B------:R-:W-:-:S02]  /*0fe0*/  LEA.HI R22, R22, R29, RZ, 0x3 ;  /* 0x0000001d16167211 */ /* 0x000fc400078f18ff */
[----:B------:R-:W-:Y:S02]  /*0ff0*/  P2R R8, PR, R8, 0xf ;  /* 0x0000000f08087803 */ /* 0x000fe40000000000 */
[----:B------:R-:W-:Y:S02]  /*1000*/  ISETP.GE.AND P3, PT, R17, UR12, PT ;  /* 0x0000000c11007c0c */ /* 0x000fe4000bf66270 */
[----:B------:R-:W-:Y:S02]  /*1010*/  ISETP.GE.AND P1, PT, R16, UR12, PT ;  /* 0x0000000c10007c0c */ /* 0x000fe4000bf26270 */
[----:B------:R-:W-:Y:S02]  /*1020*/  ISETP.LT.AND P0, PT, R7, UR18, !P3 ;  /* 0x0000001207007c0c */ /* 0x000fe4000df01270 */
[----:B------:R-:W-:Y:S02]  /*1030*/  ISETP.GE.AND P2, PT, R6, UR12, PT ;  /* 0x0000000c06007c0c */ /* 0x000fe4000bf46270 */
[----:B------:R-:W-:Y:S01]  /*1040*/  ISETP.GE.AND P3, PT, R3, UR12, PT ;  /* 0x0000000c03007c0c */ /* 0x000fe2000bf66270 */
[----:B------:R-:W-:Y:S01]  /*1050*/  VIADD R3, R11, 0x20 ;  /* 0x000000200b037836 */ /* 0x000fe20000000000 */
[----:B------:R-:W-:-:S02]  /*1060*/  SEL R6, RZ, 0x1, !P0 ;  /* 0x00000001ff067807 */ /* 0x000fc40004000000 */
[C---:B------:R-:W-:Y:S02]  /*1070*/  ISETP.LT.AND P1, PT, R7.reuse, UR18, !P1 ;  /* 0x0000001207007c0c */ /* 0x040fe4000cf21270 */
[C---:B------:R-:W-:Y:S02]  /*1080*/  ISETP.LT.AND P2, PT, R7.reuse, UR18, !P2 ;  /* 0x0000001207007c0c */ /* 0x040fe4000d741270 */
[----:B------:R-:W-:-:S04]  /*1090*/  ISETP.LT.AND P3, PT, R7, UR18, !P3 ;  /* 0x0000001207007c0c */ /* 0x000fc8000df61270 */
[----:B------:R-:W-:Y:S02]  /*10a0*/  P2R R6, PR, R6, 0xf ;  /* 0x0000000f06067803 */ /* 0x000fe40000000000 */
[----:B------:R-:W-:Y:S02]  /*10b0*/  ISETP.NE.AND P2, PT, R109, RZ, PT ;  /* 0x000000ff6d00720c */ /* 0x000fe40003f45270 */
[----:B------:R-:W-:Y:S02]  /*10c0*/  ISETP.NE.AND P3, PT, RZ, UR14, PT ;  /* 0x0000000eff007c0c */ /* 0x000fe4000bf65270 */
[C---:B------:R-:W-:Y:S02]  /*10d0*/  ISETP.LT.AND P1, PT, R3.reuse, UR18, !P2 ;  /* 0x0000001203007c0c */ /* 0x040fe4000d721270 */
[----:B------:R-:W-:-:S04]  /*10e0*/  ISETP.GE.OR P0, PT, R3, R106, !P3 ;  /* 0x0000006a0300720c */ /* 0x000fc80005f06670 */
        /* <DEDUP_REMOVED lines=9> */
[----:B------:R-:W-:-:S04]  /*1180*/  ISETP.LT.AND P0, PT, R3, UR18, !P4 ;  /* 0x0000001203007c0c */ /* 0x000fc8000e701270 */
[----:B------:R-:W-:Y:S02]  /*1190*/  PLOP3.LUT P3, PT, P0, P3, PT, 0x80, 0x0 ;  /* 0x000000000000781c */ /* 0x000fe40000767070 */
[----:B------:R-:W-:-:S04]  /*11a0*/  ISETP.GE.AND P0, PT, R106, R3, PT ;  /* 0x000000036a00720c */ /* 0x000fc80003f06270 */
[----:B------:R-:W-:Y:S02]  /*11b0*/  SEL R20, RZ, 0x1, !P0 ;  /* 0x00000001ff147807 */ /* 0x000fe40004000000 */
[-C--:B------:R-:W-:Y:S02]  /*11c0*/  ISETP.GE.AND P0, PT, R105, R3.reuse, PT ;  /* 0x000000036900720c */ /* 0x080fe40003f06270 */
[----:B------:R-:W-:Y:S02]  /*11d0*/  LOP3.LUT R20, R20, UR14, RZ, 0xfc, !PT ;  /* 0x0000000e14147c12 */ /* 0x000fe4000f8efcff */
[----:B------:R-:W-:Y:S02]  /*11e0*/  SEL R19, RZ, 0x1, !P0 ;  /* 0x00000001ff137807 */ /* 0x000fe40004000000 */
[----:B------:R-:W-:Y:S02]  /*11f0*/  ISETP.GE.AND P0, PT, R104, R3, PT ;  /* 0x000000036800720c */ /* 0x000fe40003f06270 */
[----:B------:R-:W-:-:S02]  /*1200*/  LOP3.LUT R19, R19, UR14, RZ, 0xfc, !PT ;  /* 0x0000000e13137c12 */ /* 0x000fc4000f8efcff */
[----:B------:R-:W-:Y:S02]  /*1210*/  SEL R16, RZ, 0x1, !P0 ;  /* 0x00000001ff107807 */ /* 0x000fe40004000000 */
[----:B------:R-:W-:Y:S02]  /*1220*/  ISETP.GE.AND P0, PT, R103, R3, PT ;  /* 0x000000036700720c */ /* 0x000fe40003f06270 */
[----:B------:R-:W-:Y:S02]  /*1230*/  LOP3.LUT R16, R16, UR14, RZ, 0xfc, !PT ;  /* 0x0000000e10107c12 */ /* 0x000fe4000f8efcff */
[----:B------:R-:W-:Y:S02]  /*1240*/  SEL R3, RZ, 0x1, !P0 ;  /* 0x00000001ff037807 */ /* 0x000fe40004000000 */
[----:B------:R-:W-:Y:S02]  /*1250*/  PRMT R16, R16, 0x9910, RZ ;  /* 0x0000991010107816 */ /* 0x000fe400000000ff */
[----:B------:R-:W-:-:S02]  /*1260*/  LOP3.LUT R3, R3, UR14, RZ, 0xfc, !PT ;  /* 0x0000000e03037c12 */ /* 0x000fc4000f8efcff */
[----:B------:R-:W-:Y:S02]  /*1270*/  ISETP.NE.AND P2, PT, R16, RZ, P2 ;  /* 0x000000ff1000720c */ /* 0x000fe40001745270 */
[----:B------:R-:W-:Y:S02]  /*1280*/  SHF.R.S32.HI R16, RZ, 0x1f, R17 ;  /* 0x0000001fff107819 */ /* 0x000fe40000011411 */
[----:B------:R-:W-:Y:S02]  /*1290*/  ISETP.NE.AND P0, PT, R21, RZ, PT ;  /* 0x000000ff1500720c */ /* 0x000fe40003f05270 */
[----:B------:R-:W-:Y:S01]  /*12a0*/  PRMT R20, R20, 0x9910, RZ ;  /* 0x0000991014147816 */ /* 0x000fe200000000ff */
[----:B------:R-:W-:Y:S01]  /*12b0*/  IMAD R16, R16, UR4, RZ ;  /* 0x0000000410107c24 */ /* 0x000fe2000f8e02ff */
[----:B------:R-:W-:Y:S02]  /*12c0*/  PRMT R3, R3, 0x9910, RZ ;  /* 0x0000991003037816 */ /* 0x000fe400000000ff */
[----:B------:R-:W-:Y:S01]  /*12d0*/  PRMT R19, R19, 0x9910, RZ ;  /* 0x0000991013137816 */ /* 0x000fe200000000ff */
[C---:B------:R-:W-:Y:S01]  /*12e0*/  IMAD R16, R17.reuse, UR5, R16 ;  /* 0x0000000511107c24 */ /* 0x040fe2000f8e0210 */
[----:B------:R-:W-:Y:S01]  /*12f0*/  ISETP.NE.AND P0, PT, R20, RZ, P0 ;  /* 0x000000ff1400720c */ /* 0x000fe20000705270 */
[----:B------:R-:W-:Y:S01]  /*1300*/  IMAD.WIDE.U32 R20, R17, UR4, R86 ;  /* 0x0000000411147c25 */ /* 0x000fe2000f8e0056 */
[----:B------:R-:W-:Y:S01]  /*1310*/  ISETP.NE.AND P3, PT, R3, RZ, P3 ;  /* 0x000000ff0300720c */ /* 0x000fe20001f65270 */
[----:B------:R-:W-:Y:S01]  /*1320*/  ULDC.64 UR4, c[0x0][0x258] ;  /* 0x0000960000047ab9 */ /* 0x000fe20000000a00 */
[----:B------:R-:W-:Y:S01]  /*1330*/  ISETP.NE.AND P1, PT, R19, RZ, P1 ;  /* 0x000000ff1300720c */ /* 0x000fe20000f25270 */
[----:B------:R-:W-:Y:S01]  /*1340*/  IMAD.IADD R16, R21, 0x1, R16 ;  /* 0x0000000115107824 */ /* 0x000fe200078e0210 */
[----:B------:R-:W-:-:S02]  /*1350*/  SEL R3, RZ, 0x1, !P0 ;  /* 0x00000001ff037807 */ /* 0x000fc40004000000 */
[--C-:B------:R-:W-:Y:S02]  /*1360*/  SHF.R.S32.HI R19, RZ, 0x1f, R18.reuse ;  /* 0x0000001fff137819 */ /* 0x100fe40000011412 */
[----:B------:R-:W-:Y:S02]  /*1370*/  P2R R3, PR, R3, 0xf ;  /* 0x0000000f03037803 */ /* 0x000fe40000000000 */
[C---:B----4-:R-:W-:Y:S01]  /*1380*/  LEA R4, P0, R20.reuse, R4, 0x3 ;  /* 0x0000000414047211 */ /* 0x050fe200078018ff */
[----:B------:R-:W-:Y:S01]  /*1390*/  IMAD.WIDE.U32 R18, R11, UR4, R18 ;  /* 0x000000040b127c25 */ /* 0x000fe2000f8e0012 */
[----:B------:R-:W-:Y:S02]  /*13a0*/  ISETP.NE.AND P2, PT, R109, RZ, PT ;  /* 0x000000ff6d00720c */ /* 0x000fe40003f45270 */
[----:B------:R-:W-:Y:S02]  /*13b0*/  LEA.HI.X R5, R20, R5, R16, 0x3, P0 ;  /* 0x0000000514057211 */ /* 0x000fe400000f1c10 */
[----:B------:R-:W-:-:S02]  /*13c0*/  SHF.R.S32.HI R16, RZ, 0x1f, R11 ;  /* 0x0000001fff107819 */ /* 0x000fc4000001140b */
[----:B------:R-:W-:-:S03]  /*13d0*/  LEA R68, P0, R18, R68, 0x3 ;  /* 0x0000004412447211 */ /* 0x000fc600078018ff */
[----:B------:R-:W-:Y:S01]  /*13e0*/  IMAD R16, R16, UR4, RZ ;  /* 0x0000000410107c24 */ /* 0x000fe2000f8e02ff */
[----:B------:R-:W2:Y:S03]  /*13f0*/  S2UR UR4, SR_CgaCtaId ;  /* 0x00000000000479c3 */ /* 0x000ea60000008800 */
[----:B------:R-:W-:Y:S01]  /*1400*/  IMAD R16, R11, UR5, R16 ;  /* 0x000000050b107c24 */ /* 0x000fe2000f8e0210 */
[----:B------:R-:W-:-:S03]  /*1410*/  ULEA.HI.SX32 UR5, UR29, -UR41, 0x1c ;  /* 0x800000291d057291 */ /* 0x000fc6000f8fe23f */
[----:B------:R-:W-:-:S05]  /*1420*/  IMAD.IADD R16, R19, 0x1, R16 ;  /* 0x0000000113107824 */ /* 0x000fca00078e0210 */
[----:B------:R-:W-:Y:S01]  /*1430*/  LEA.HI.X R69, R18, R69, R16, 0x3, P0 ;  /* 0x0000004512457211 */ /* 0x000fe200000f1c10 */
[----:B------:R-:W-:-:S05]  /*1440*/  VIADD R16, R17, 0x8 ;  /* 0x0000000811107836 */ /* 0x000fca0000000000 */
[----:B------:R-:W-:Y:S01]  /*1450*/  ISETP.GE.AND P3, PT, R16, UR12, PT ;  /* 0x0000000c10007c0c */ /* 0x000fe2000bf66270 */
[----:B------:R-:W-:-:S03]  /*1460*/  VIADD R16, R17, 0xa ;  /* 0x0000000a11107836 */ /* 0x000fc60000000000 */
[----:B------:R-:W-:Y:S02]  /*1470*/  ISETP.LT.AND P0, PT, R86, UR18, !P3 ;  /* 0x0000001256007c0c */ /* 0x000fe4000df01270 */
[----:B------:R-:W-:Y:S01]  /*1480*/  ISETP.GE.AND P1, PT, R16, UR12, PT ;  /* 0x0000000c10007c0c */ /* 0x000fe2000bf26270 */
[C---:B------:R-:W-:Y:S01]  /*1490*/  VIADD R16, R17.reuse, 0xc ;  /* 0x0000000c11107836 */ /* 0x040fe20000000000 */
[----:B------:R-:W-:Y:S01]  /*14a0*/  SEL R21, RZ, 0x100, !P0 ;  /* 0x00000100ff157807 */ /* 0x000fe20004000000 */
[----:B------:R-:W-:Y:S01]  /*14b0*/  VIADD R17, R17, 0xe ;  /* 0x0000000e11117836 */ /* 0x000fe20000000000 */
[----:B------:R-:W-:Y:S01]  /*14c0*/  P2R R112, PR, RZ, 0x2 ;  /* 0x00000002ff707803 */ /* 0x000fe20000000000 */
[----:B--2---:R-:W-:Y:S01]  /*14d0*/  ULEA UR4, UR4, UR6, 0x18 ;  /* 0x0000000604047291 */ /* 0x004fe2000f8ec03f */
[----:B------:R-:W-:Y:S02]  /*14e0*/  ISETP.LT.AND P0, PT, R86, UR18, !P1 ;  /* 0x0000001256007c0c */ /* 0x000fe4000cf01270 */
[----:B------:R-:W-:Y:S01]  /*14f0*/  ISETP.GE.AND P1, PT, R16, UR12, PT ;  /* 0x0000000c10007c0c */ /* 0x000fe2000bf26270 */
[----:B------:R-:W-:Y:S01]  /*1500*/  ULDC.64 UR6, c[0x0][0x248] ;  /* 0x0000920000067ab9 */ /* 0x000fe20000000a00 */
[----:B------:R-:W-:Y:S01]  /*1510*/  SEL R20, RZ, 0x200, !P0 ;  /* 0x00000200ff147807 */ /* 0x000fe20004000000 */
[----:B------:R-:W-:Y:S01]  /*1520*/  UIADD3 UR27, UP0, UR6, -UR22, URZ ;  /* 0x80000016061b7290 */ /* 0x000fe2000ff1e03f */
[----:B------:R-:W-:-:S02]  /*1530*/  P2R R111, PR, RZ, 0x2 ;  /* 0x00000002ff6f7803 */ /* 0x000fc40000000000 */
[C---:B------:R-:W-:Y:S01]  /*1540*/  ISETP.LT.AND P0, PT, R86.reuse, UR18, !P1 ;  /* 0x0000001256007c0c */ /* 0x040fe2000cf01270 */
[----:B------:R-:W-:Y:S01]  /*1550*/  UIADD3.X UR26, UR7, ~UR23, URZ, UP0, !UPT ;  /* 0x80000017071a7290 */ /* 0x000fe200087fe43f */
[----:B------:R-:W-:Y:S01]  /*1560*/  ISETP.GE.AND P1, PT, R17, UR12, PT ;  /* 0x0000000c11007c0c */ /* 0x000fe2000bf26270 */
[----:B------:R-:W-:Y:S01]  /*1570*/  UIADD3.X UR12, UR9, UR9, URZ, UP1, !UPT ;  /* 0x00000009090c7290 */ /* 0x000fe20008ffe43f */
[----:B------:R-:W-:Y:S01]  /*1580*/  SHF.R.S32.HI R17, RZ, 0x1f, R14 ;  /* 0x0000001fff117819 */ /* 0x000fe2000001140e */
[----:B------:R-:W-:Y:S01]  /*1590*/  UIADD3 UR21, UP2, UP1, UR21, UR21, UR21 ;  /* 0x0000001515157290 */ /* 0x000fe2000f95e015 */
[----:B------:R-:W-:Y:S02]  /*15a0*/  SEL R19, RZ, 0x400, !P0 ;  /* 0x00000400ff137807 */ /* 0x000fe40004000000 */
[----:B------:R-:W-:Y:S01]  /*15b0*/  LEA.HI R27, R17, R14, RZ, 0x2 ;  /* 0x0000000e111b7211 */ /* 0x000fe200078f10ff */
[----:B------:R-:W-:Y:S01]  /*15c0*/  UIADD3.X UR12, UR12, UR12, UR12, UP2, UP1 ;  /* 0x0000000c0c0c7290 */ /* 0x000fe200097e240c */
[----:B------:R-:W-:Y:S01]  /*15d0*/  ISETP.LT.AND P0, PT, R86, UR18, !P1 ;  /* 0x0000001256007c0c */ /* 0x000fe2000cf01270 */
[----:B------:R-:W-:Y:S01]  /*15e0*/  UIADD3 UR21, UP1, UP0, UR27, UR8, UR21 ;  /* 0x000000081b157290 */ /* 0x000fe2000f83e015 */
[----:B------:R-:W-:Y:S01]  /*15f0*/  SHF.R.S32.HI R23, RZ, 0x2, R27 ;  /* 0x00000002ff177819 */ /* 0x000fe2000001141b */
[----:B------:R-:W-:Y:S01]  /*1600*/  UISETP.NE.AND UP2, UPT, UR5, 0x1, UPT ;  /* 0x000000010500788c */ /* 0x000fe2000bf45270 */
[----:B------:R-:W-:Y:S01]  /*1610*/  LOP3.LUT R25, R27, 0x7ffffffc, RZ, 0xc0, !PT ;  /* 0x7ffffffc1b197812 */ /* 0x000fe200078ec0ff */
[----:B------:R-:W-:Y:S01]  /*1620*/  UIADD3.X UR12, UR26, UR9, UR12, UP1, UP0 ;  /* 0x000000091a0c7290 */ /* 0x000fe20008fe040c */
[C---:B------:R-:W-:Y:S01]  /*1630*/  LOP3.LUT R16, R23.reuse, 0x2, RZ, 0xc0, !PT ;  /* 0x0000000217107812 */ /* 0x040fe200078ec0ff */
[----:B------:R-:W-:Y:S01]  /*1640*/  UIADD3 UR28, UP0, UR21, UR22, URZ ;  /* 0x00000016151c7290 */ /* 0x000fe2000ff1e03f */
[----:B------:R-:W-:Y:S01]  /*1650*/  LOP3.LUT R23, R23, 0x1, RZ, 0xc0, !PT ;  /* 0x0000000117177812 */ /* 0x000fe200078ec0ff */
[----:B------:R-:W-:Y:S01]  /*1660*/  IMAD.IADD R25, R14, 0x1, -R25 ;  /* 0x000000010e197824 */ /* 0x000fe200078e0a19 */
[----:B------:R-:W-:Y:S01]  /*1670*/  SEL R18, RZ, 0x800, !P0 ;  /* 0x00000800ff127807 */ /* 0x000fe20004000000 */
[----:B------:R-:W-:Y:S01]  /*1680*/  IMAD.SHL.U32 R16, R16, 0x4, RZ ;  /* 0x0000000410107824 */ /* 0x000fe200078e00ff */
[----:B------:R-:W-:Y:S01]  /*1690*/  IADD3 R30, P0, R4, UR8, RZ ;  /* 0x00000008041e7c10 */ /* 0x000fe2000ff1e0ff */
[----:B------:R-:W-:Y:S01]  /*16a0*/  IMAD.SHL.U32 R25, R25, 0x2, RZ ;  /* 0x0000000219197824 */ /* 0x000fe200078e00ff */
[----:B------:R-:W-:Y:S01]  /*16b0*/  LOP3.LUT R15, R20, R21, R15, 0xfe, !PT ;  /* 0x00000015140f7212 */ /* 0x000fe200078efe0f */
[----:B------:R-:W-:Y:S01]  /*16c0*/  UIADD3.X UR31, UR12, UR23, URZ, UP0, !UPT ;  /* 0x000000170c1f7290 */ /* 0x000fe200087fe43f */
[----:B------:R-:W-:Y:S01]  /*16d0*/  LOP3.LUT R16, R16, 0xfffffffc, R23, 0xe2, !PT ;  /* 0xfffffffc10107812 */ /* 0x000fe200078ee217 */
[----:B------:R-:W-:Y:S01]  /*16e0*/  ULDC.64 UR26, c[0x0][0x278] ;  /* 0x00009e00001a7ab9 */ /* 0x000fe20000000a00 */
[--C-:B------:R-:W-:Y:S01]  /*16f0*/  SHF.R.S32.HI R23, RZ, 0x1, R26.reuse ;  /* 0x00000001ff177819 */ /* 0x100fe2000001141a */
[----:B------:R-:W-:Y:S01]  /*1700*/  ULDC.64 UR22, c[0x0][0x270] ;  /* 0x00009c0000167ab9 */ /* 0x000fe20000000a00 */
[----:B------:R-:W-:Y:S01]  /*1710*/  SHF.R.S32.HI R26, RZ, 0x1f, R26 ;  /* 0x0000001fff1a7819 */ /* 0x000fe2000001141a */
[----:B------:R-:W-:Y:S01]  /*1720*/  UIADD3 UR21, UP1, UR22, -UR26, URZ ;  /* 0x8000001a16157290 */ /* 0x000fe2000ff3e03f */
[----:B------:R-:W-:-:S02]  /*1730*/  IADD3.X R31, R5, UR9, RZ, P0, !PT ;  /* 0x00000009051f7c10 */ /* 0x000fc400087fe4ff */
[----:B------:R-:W-:Y:S01]  /*1740*/  LEA.HI R26, R26, R23, RZ, 0x2 ;  /* 0x000000171a1a7211 */ /* 0x000fe200078f10ff */
[----:B------:R-:W-:Y:S01]  /*1750*/  UIADD3 UR21, UP0, UR21, UR10, URZ ;  /* 0x0000000a15157290 */ /* 0x000fe2000ff1e03f */
[----:B------:R-:W-:Y:S02]  /*1760*/  LEA.HI.SX32 R25, R22, R25, 0x1d ;  /* 0x0000001916197211 */ /* 0x000fe400078feaff */
[----:B------:R-:W-:Y:S01]  /*1770*/  LOP3.LUT R18, R18, R19, R15, 0xfe, !PT ;  /* 0x0000001312127212 */ /* 0x000fe200078efe0f */
[----:B------:R-:W-:Y:S01]  /*1780*/  UIADD3.X UR12, UR11, UR23, ~UR27, UP0, UP1 ;  /* 0x000000170b0c7290 */ /* 0x000fe200087e2c1b */
[----:B------:R-:W-:Y:S01]  /*1790*/  ISETP.NE.AND P0, PT, RZ, UR5, PT ;  /* 0x00000005ff007c0c */ /* 0x000fe2000bf05270 */
[----:B------:R-:W-:Y:S01]  /*17a0*/  IMAD R25, R24, 0x8, R25 ;  /* 0x0000000818197824 */ /* 0x000fe200078e0219 */
[----:B------:R-:W-:Y:S01]  /*17b0*/  LOP3.LUT R22, R27, 0xfffffffc, RZ, 0xc0, !PT ;  /* 0xfffffffc1b167812 */ /* 0x000fe200078ec0ff */
[----:B------:R-:W-:Y:S01]  /*17c0*/  UIADD3 UR21, UP0, UR21, UR26, URZ ;  /* 0x0000001a15157290 */ /* 0x000fe2000ff1e03f */
[----:B------:R-:W-:-:S02]  /*17d0*/  LOP3.LUT R26, R26, 0x3fffffc, RZ, 0xc0, !PT ;  /* 0x03fffffc1a1a7812 */ /* 0x000fc400078ec0ff */
[----:B------:R-:W-:Y:S01]  /*17e0*/  SEL R18, R18, RZ, P0 ;  /* 0x000000ff12127207 */ /* 0x000fe20000000000 */
[----:B------:R-:W-:Y:S01]  /*17f0*/  UIADD3.X UR12, UR12, UR27, URZ, UP0, !UPT ;  /* 0x0000001b0c0c7290 */ /* 0x000fe200087fe43f */
[----:B------:R-:W-:Y:S01]  /*1800*/  IADD3 R23, R22, R23, -R26 ;  /* 0x0000001716177210 */ /* 0x000fe20007ffe81a */
[----:B------:R-:W-:Y:S01]  /*1810*/  UISETP.NE.AND UP0, UPT, UR5, 0x2, UPT ;  /* 0x000000020500788c */ /* 0x000fe2000bf05270 */
[----:B------:R-:W-:Y:S01]  /*1820*/  LOP3.LUT R16, R16, R25, RZ, 0x3c, !PT ;  /* 0x0000001910107212 */ /* 0x000fe200078e3cff */
[C---:B------:R-:W-:Y:S01]  /*1830*/  IMAD.SHL.U32 R19, R18.reuse, 0x8, RZ ;  /* 0x0000000812137824 */ /* 0x040fe200078e00ff */
[----:B------:R-:W-:Y:S01]  /*1840*/  P2R R110, PR, RZ, 0x2 ;  /* 0x00000002ff6e7803 */ /* 0x000fe20000000000 */
[----:B------:R-:W-:Y:S01]  /*1850*/  IMAD R23, R23, 0x40, R28 ;  /* 0x0000004017177824 */ /* 0x000fe200078e021c */
[----:B------:R-:W-:Y:S02]  /*1860*/  LOP3.LUT R20, R18, 0x100, RZ, 0xc0, !PT ;  /* 0x0000010012147812 */ /* 0x000fe400078ec0ff */
[----:B------:R-:W-:-:S02]  /*1870*/  CS2R R28, SRZ ;  /* 0x00000000001c7805 */ /* 0x000fc4000001ff00 */
[----:B------:R-:W-:Y:S01]  /*1880*/  LOP3.LUT P1, RZ, R19, 0x8, RZ, 0xc0, !PT ;  /* 0x0000000813ff7812 */ /* 0x000fe2000782c0ff */
[----:B------:R-:W-:Y:S01]  /*1890*/  IMAD.IADD R23, R16, 0x1, R23 ;  /* 0x0000000110177824 */ /* 0x000fe200078e0217 */
[----:B------:R-:W-:Y:S01]  /*18a0*/  SHF.R.U32.HI R20, RZ, 0x5, R20 ;  /* 0x00000005ff147819 */ /* 0x000fe20000011614 */
[----:B------:R-:W-:Y:S01]  /*18b0*/  IMAD.SHL.U32 R19, R18, 0x4, RZ ;  /* 0x0000000412137824 */ /* 0x000fe200078e00ff */
[----:B------:R-:W-:Y:S01]  /*18c0*/  P2R R113, PR, RZ, 0x8 ;  /* 0x00000008ff717803 */ /* 0x000fe20000000000 */
[----:B------:R-:W-:Y:S01]  /*18d0*/  IMAD.SHL.U32 R108, R23, 0x8, RZ ;  /* 0x00000008176c7824 */ /* 0x000fe200078e00ff */
[----:B------:R-:W-:Y:S02]  /*18e0*/  ISETP.NE.AND P3, PT, RZ, UR14, PT ;  /* 0x0000000eff007c0c */ /* 0x000fe4000bf65270 */
[----:B------:R-:W-:Y:S01]  /*18f0*/  P2R R16, PR, RZ, 0x1 ;  /* 0x00000001ff107803 */ /* 0x000fe20000000000 */
[C---:B------:R-:W-:Y:S01]  /*1900*/  VIADD R15, R108.reuse, UR4 ;  /* 0x000000046c0f7c36 */ /* 0x040fe20008000000 */
[----:B------:R-:W-:-:S04]  /*1910*/  LOP3.LUT R107, R108, 0x8, RZ, 0x3c, !PT ;  /* 0x000000086c6b7812 */ /* 0x000fc800078e3cff */
[----:B------:R-:W-:Y:S01]  /*1920*/  @!PT LDS RZ, [RZ] ;  /* 0x00000000fffff984 */ /* 0x000fe20000000800 */
[----:B------:R-:W-:Y:S01]  /*1930*/  @!PT LDS RZ, [RZ] ;  /* 0x00000000fffff984 */ /* 0x000fe20000000800 */
[----:B------:R-:W-:Y:S01]  /*1940*/  @!PT LDS RZ, [RZ] ;  /* 0x00000000fffff984 */ /* 0x000fe20000000800 */
[----:B------:R-:W-:Y:S01]  /*1950*/  LDGSTS.E.LTC128B.64 [R15], desc[UR24][R4.64], P1 ;  /* 0x00000000040f7fae */ /* 0x000fe20008921b58 */
[----:B------:R-:W-:Y:S01]  /*1960*/  LOP3.LUT P1, RZ, R19, 0x8, RZ, 0xc0, !PT ;  /* 0x0000000813ff7812 */ /* 0x000fe2000782c0ff */
[----:B------:R-:W-:-:S12]  /*1970*/  IMAD.SHL.U32 R19, R18, 0x2, RZ ;  /* 0x0000000212137824 */ /* 0x000fd800078e00ff */
[----:B------:R2:W-:Y:S01]  /*1980*/  LDGSTS.E.LTC128B.64 [R15+0x200], desc[UR24][R30.64], P1 ;  /* 0x002000001e0f7fae */ /* 0x0005e20008921b58 */
[----:B------:R-:W-:-:S04]  /*1990*/  IADD3 R24, P1, R30, UR8, RZ ;  /* 0x000000081e187c10 */ /* 0x000fc8000ff3e0ff */
[----:B------:R-:W-:Y:S02]  /*19a0*/  IADD3.X R25, R31, UR9, RZ, P1, !PT ;  /* 0x000000091f197c10 */ /* 0x000fe40008ffe4ff */
[----:B------:R-:W-:-:S04]  /*19b0*/  IADD3 R22, P1, R24, UR8, RZ ;  /* 0x0000000818167c10 */ /* 0x000fc8000ff3e0ff */
[----:B------:R-:W-:Y:S02]  /*19c0*/  IADD3.X R23, R25, UR9, RZ, P1, !PT ;  /* 0x0000000919177c10 */ /* 0x000fe40008ffe4ff */
[----:B------:R-:W-:Y:S01]  /*19d0*/  LOP3.LUT P1, RZ, R19, 0x8, RZ, 0xc0, !PT ;  /* 0x0000000813ff7812 */ /* 0x000fe2000782c0ff */
[----:B------:R-:W-:-:S12]  /*19e0*/  VIADD R19, R107, UR4 ;  /* 0x000000046b137c36 */ /* 0x000fd80008000000 */
[----:B------:R3:W-:Y:S01]  /*19f0*/  LDGSTS.E.LTC128B.64 [R15+0x400], desc[UR24][R24.64], P1 ;  /* 0x00400000180f7fae */ /* 0x0007e20008921b58 */
[----:B------:R-:W-:Y:S02]  /*1a00*/  LOP3.LUT P1, RZ, R18, 0x8, RZ, 0xc0, !PT ;  /* 0x0000000812ff7812 */ /* 0x000fe4000782c0ff */
[----:B--2---:R-:W-:-:S11]  /*1a10*/  CS2R R30, SRZ ;  /* 0x00000000001e7805 */ /* 0x004fd6000001ff00 */
[----:B------:R2:W-:Y:S01]  /*1a20*/  LDGSTS.E.LTC128B.64 [R15+0x600], desc[UR24][R22.64], P1 ;  /* 0x00600000160f7fae */ /* 0x0005e20008921b58 */
[----:B------:R-:W-:-:S04]  /*1a30*/  IADD3 R26, P1, R22, UR8, RZ ;  /* 0x00000008161a7c10 */ /* 0x000fc8000ff3e0ff */
[----:B------:R-:W-:Y:S02]  /*1a40*/  IADD3.X R27, R23, UR9, RZ, P1, !PT ;  /* 0x00000009171b7c10 */ /* 0x000fe40008ffe4ff */
[----:B------:R-:W-:Y:S02]  /*1a50*/  ISETP.NE.U32.AND P1, PT, R20, RZ, PT ;  /* 0x000000ff1400720c */ /* 0x000fe40003f25070 */
[----:B------:R-:W-:-:S04]  /*1a60*/  LOP3.LUT R20, R18, 0x200, RZ, 0xc0, !PT ;  /* 0x0000020012147812 */ /* 0x000fc800078ec0ff */
[----:B------:R-:W-:-:S07]  /*1a70*/  SHF.R.U32.HI R20, RZ, 0x6, R20 ;  /* 0x00000006ff147819 */ /* 0x000fce0000011614 */
[----:B------:R1:W-:Y:S01]  /*1a80*/  LDGSTS.E.LTC128B.64 [R19], desc[UR24][R26.64], P1 ;  /* 0x000000001a137fae */ /* 0x0003e20008921b58 */
[----:B---3--:R-:W-:-:S04]  /*1a90*/  IADD3 R24, P1, R26, UR8, RZ ;  /* 0x000000081a187c10 */ /* 0x008fc8000ff3e0ff */
[----:B------:R-:W-:Y:S02]  /*1aa0*/  IADD3.X R25, R27, UR9, RZ, P1, !PT ;  /* 0x000000091b197c10 */ /* 0x000fe40008ffe4ff */
[----:B------:R-:W-:Y:S02]  /*1ab0*/  ISETP.NE.U32.AND P1, PT, R20, RZ, PT ;  /* 0x000000ff1400720c */ /* 0x000fe40003f25070 */
[C---:B------:R-:W-:Y:S02]  /*1ac0*/  LOP3.LUT R20, R18.reuse, 0x400, RZ, 0xc0, !PT ;  /* 0x0000040012147812 */ /* 0x040fe400078ec0ff */
[----:B------:R-:W-:Y:S02]  /*1ad0*/  LOP3.LUT R18, R18, 0x800, RZ, 0xc0, !PT ;  /* 0x0000080012127812 */ /* 0x000fe400078ec0ff */
[----:B------:R-:W-:Y:S02]  /*1ae0*/  SHF.R.U32.HI R20, RZ, 0x7, R20 ;  /* 0x00000007ff147819 */ /* 0x000fe40000011614 */
[----:B------:R-:W-:-:S05]  /*1af0*/  SHF.R.U32.HI R18, RZ, 0x8, R18 ;  /* 0x00000008ff127819 */ /* 0x000fca0000011612 */
[----:B------:R3:W-:Y:S01]  /*1b00*/  LDGSTS.E.LTC128B.64 [R19+0x200], desc[UR24][R24.64], P1 ;  /* 0x0020000018137fae */ /* 0x0007e20008921b58 */
[----:B--2---:R-:W-:-:S04]  /*1b10*/  IADD3 R22, P1, R24, UR8, RZ ;  /* 0x0000000818167c10 */ /* 0x004fc8000ff3e0ff */
[----:B------:R-:W-:Y:S02]  /*1b20*/  IADD3.X R23, R25, UR9, RZ, P1, !PT ;  /* 0x0000000919177c10 */ /* 0x000fe40008ffe4ff */
[----:B------:R-:W-:Y:S02]  /*1b30*/  ISETP.NE.U32.AND P1, PT, R20, RZ, PT ;  /* 0x000000ff1400720c */ /* 0x000fe40003f25070 */
[----:B-1----:R-:W-:-:S11]  /*1b40*/  CS2R R26, SRZ ;  /* 0x00000000001a7805 */ /* 0x002fd6000001ff00 */
[----:B------:R1:W-:Y:S01]  /*1b50*/  LDGSTS.E.LTC128B.64 [R19+0x400], desc[UR24][R22.64], P1 ;  /* 0x0040000016137fae */ /* 0x0003e20008921b58 */
[----:B------:R-:W-:-:S04]  /*1b60*/  IADD3 R20, P1, R22, UR8, RZ ;  /* 0x0000000816147c10 */ /* 0x000fc8000ff3e0ff */
[----:B------:R-:W-:Y:S02]  /*1b70*/  IADD3.X R21, R23, UR9, RZ, P1, !PT ;  /* 0x0000000917157c10 */ /* 0x000fe40008ffe4ff */
[----:B------:R-:W-:Y:S01]  /*1b80*/  ISETP.NE.U32.AND P1, PT, R18, RZ, PT ;  /* 0x000000ff1200720c */ /* 0x000fe20003f25070 */
[----:B------:R-:W-:-:S05]  /*1b90*/  VIADD R18, R11, 0x8 ;  /* 0x000000080b127836 */ /* 0x000fca0000000000 */
[----:B------:R-:W-:-:S07]  /*1ba0*/  ISETP.LT.AND P2, PT, R18, UR18, !P2 ;  /* 0x0000001212007c0c */ /* 0x000fce000d741270 */
[----:B------:R2:W-:Y:S01]  /*1bb0*/  LDGSTS.E.LTC128B.64 [R19+0x600], desc[UR24][R20.64], P1 ;  /* 0x0060000014137fae */ /* 0x0005e20008921b58 */
[----:B------:R-:W-:-:S04]  /*1bc0*/  ISETP.GE.OR P1, PT, R18, R106, !P3 ;  /* 0x0000006a1200720c */ /* 0x000fc80005f26670 */
[----:B------:R-:W-:Y:S02]  /*1bd0*/  PLOP3.LUT P0, PT, P2, P1, PT, 0x80, 0x0 ;  /* 0x000000000000781c */ /* 0x000fe40001703070 */
[C---:B------:R-:W-:Y:S02]  /*1be0*/  ISETP.LT.AND P2, PT, R18.reuse, UR18, !P6 ;  /* 0x0000001212007c0c */ /* 0x040fe4000f741270 */
[----:B------:R-:W-:Y:S02]  /*1bf0*/  ISETP.GE.OR P1, PT, R18, R105, !P3 ;  /* 0x000000691200720c */ /* 0x000fe40005f26670 */
[----:B---3--:R-:W-:Y:S02]  /*1c00*/  P2R R24, PR, RZ, 0x1 ;  /* 0x00000001ff187803 */ /* 0x008fe40000000000 */
[----:B------:R-:W-:Y:S02]  /*1c10*/  PLOP3.LUT P0, PT, P2, P1, PT, 0x80, 0x0 ;  /* 0x000000000000781c */ /* 0x000fe40001703070 */
[----:B------:R-:W-:-:S02]  /*1c20*/  ISETP.NE.AND P2, PT, RZ, UR14, PT ;  /* 0x0000000eff007c0c */ /* 0x000fc4000bf45270 */
[C---:B------:R-:W-:Y:S02]  /*1c30*/  ISETP.LT.AND P1, PT, R18.reuse, UR18, !P5 ;  /* 0x0000001212007c0c */ /* 0x040fe4000ef21270 */
[C---:B------:R-:W-:Y:S02]  /*1c40*/  ISETP.GE.OR P3, PT, R18.reuse, R104, !P2 ;  /* 0x000000681200720c */ /* 0x040fe40005766670 */
[C---:B------:R-:W-:Y:S02]  /*1c50*/  ISETP.GE.OR P2, PT, R18.reuse, R103, !P2 ;  /* 0x000000671200720c */ /* 0x040fe40005746670 */
[----:B------:R-:W-:Y:S02]  /*1c60*/  PLOP3.LUT P3, PT, P1, P3, PT, 0x80, 0x0 ;  /* 0x000000000000781c */ /* 0x000fe40000f67070 */
[----:B------:R-:W-:-:S04]  /*1c70*/  ISETP.LT.AND P1, PT, R18, UR18, !P4 ;  /* 0x0000001212007c0c */ /* 0x000fc8000e721270 */
[----:B------:R-:W-:Y:S02]  /*1c80*/  PLOP3.LUT P2, PT, P1, P2, PT, 0x80, 0x0 ;  /* 0x000000000000781c */ /* 0x000fe40000f45070 */
[----:B------:R-:W-:-:S04]  /*1c90*/  ISETP.GE.AND P1, PT, R106, R18, PT ;  /* 0x000000126a00720c */ /* 0x000fc80003f26270 */
[----:B-1----:R-:W-:Y:S02]  /*1ca0*/  SEL R23, RZ, 0x1, !P1 ;  /* 0x00000001ff177807 */ /* 0x002fe40004800000 */
[-C--:B------:R-:W-:Y:S02]  /*1cb0*/  ISETP.GE.AND P1, PT, R105, R18.reuse, PT ;  /* 0x000000126900720c */ /* 0x080fe40003f26270 */
[----:B------:R-:W-:Y:S02]  /*1cc0*/  LOP3.LUT R23, R23, UR14, RZ, 0xfc, !PT ;  /* 0x0000000e17177c12 */ /* 0x000fe4000f8efcff */
[----:B------:R-:W-:Y:S02]  /*1cd0*/  SEL R22, RZ, 0x1, !P1 ;  /* 0x00000001ff167807 */ /* 0x000fe40004800000 */
[----:B------:R-:W-:Y:S02]  /*1ce0*/  ISETP.GE.AND P1, PT, R104, R18, PT ;  /* 0x000000126800720c */ /* 0x000fe40003f26270 */
[----:B------:R-:W-:-:S02]  /*1cf0*/  PRMT R23, R23, 0x9910, RZ ;  /* 0x0000991017177816 */ /* 0x000fc400000000ff */
[----:B--2---:R-:W-:Y:S02]  /*1d00*/  SEL R21, RZ, 0x1, !P1 ;  /* 0x00000001ff157807 */ /* 0x004fe40004800000 */
[----:B------:R-:W-:Y:S02]  /*1d10*/  ISETP.GE.AND P1, PT, R103, R18, PT ;  /* 0x000000126700720c */ /* 0x000fe40003f26270 */
[----:B------:R-:W-:Y:S02]  /*1d20*/  LOP3.LUT R22, R22, UR14, RZ, 0xfc, !PT ;  /* 0x0000000e16167c12 */ /* 0x000fe4000f8efcff */
[----:B------:R-:W-:Y:S02]  /*1d30*/  SEL R20, RZ, 0x1, !P1 ;  /* 0x00000001ff147807 */ /* 0x000fe40004800000 */
[----:B------:R-:W-:Y:S02]  /*1d40*/  ISETP.NE.AND P1, PT, R113, RZ, PT ;  /* 0x000000ff7100720c */ /* 0x000fe40003f25270 */
[----:B------:R-:W-:-:S02]  /*1d50*/  PRMT R22, R22, 0x9910, RZ ;  /* 0x0000991016167816 */ /* 0x000fc400000000ff */
[----:B------:R-:W-:Y:S02]  /*1d60*/  ISETP.LT.AND P1, PT, R10, UR18, !P1 ;  /* 0x000000120a007c0c */ /* 0x000fe4000cf21270 */
[----:B------:R-:W-:Y:S02]  /*1d70*/  LOP3.LUT R21, R21, UR14, RZ, 0xfc, !PT ;  /* 0x0000000e15157c12 */ /* 0x000fe4000f8efcff */
[----:B------:R-:W-:Y:S02]  /*1d80*/  SEL R18, RZ, 0x100, !P1 ;  /* 0x00000100ff127807 */ /* 0x000fe40004800000 */
[----:B------:R-:W-:Y:S02]  /*1d90*/  ISETP.NE.AND P1, PT, R24, RZ, PT ;  /* 0x000000ff1800720c */ /* 0x000fe40003f25270 */
[----:B------:R-:W-:Y:S02]  /*1da0*/  LOP3.LUT R20, R20, UR14, RZ, 0xfc, !PT ;  /* 0x0000000e14147c12 */ /* 0x000fe4000f8efcff */
[----:B------:R-:W-:-:S02]  /*1db0*/  ISETP.NE.AND P1, PT, R23, RZ, P1 ;  /* 0x000000ff1700720c */ /* 0x000fc40000f25270 */
[----:B------:R-:W-:Y:S02]  /*1dc0*/  PRMT R21, R21, 0x9910, RZ ;  /* 0x0000991015157816 */ /* 0x000fe400000000ff */
[----:B------:R-:W-:Y:S02]  /*1dd0*/  SEL R23, RZ, 0x100, !P1 ;  /* 0x00000100ff177807 */ /* 0x000fe40004800000 */
[----:B------:R-:W-:Y:S02]  /*1de0*/  ISETP.NE.AND P1, PT, R22, RZ, P0 ;  /* 0x000000ff1600720c */ /* 0x000fe40000725270 */
[----:B------:R-:W-:Y:S02]  /*1df0*/  PRMT R20, R20, 0x9910, RZ ;  /* 0x0000991014147816 */ /* 0x000fe400000000ff */
[----:B------:R-:W-:Y:S02]  /*1e00*/  ISETP.NE.AND P0, PT, R16, RZ, PT ;  /* 0x000000ff1000720c */ /* 0x000fe40003f05270 */
[----:B------:R-:W-:-:S02]  /*1e10*/  SEL R16, RZ, 0x200, !P1 ;  /* 0x00000200ff107807 */ /* 0x000fc40004800000 */
[----:B------:R-:W-:Y:S02]  /*1e20*/  ISETP.NE.AND P3, PT, R21, RZ, P3 ;  /* 0x000000ff1500720c */ /* 0x000fe40001f65270 */
[----:B------:R-:W-:Y:S02]  /*1e30*/  ISETP.NE.AND P2, PT, R20, RZ, P2 ;  /* 0x000000ff1400720c */ /* 0x000fe40001745270 */
[----:B------:R-:W-:Y:S02]  /*1e40*/  SEL R21, RZ, 0x400, !P3 ;  /* 0x00000400ff157807 */ /* 0x000fe40005800000 */
[----:B------:R-:W-:Y:S02]  /*1e50*/  SEL R20, RZ, 0x800, !P2 ;  /* 0x00000800ff147807 */ /* 0x000fe40005000000 */
[----:B------:R-:W-:Y:S02]  /*1e60*/  LOP3.LUT R12, R16, R23, R12, 0xfe, !PT ;  /* 0x00000017100c7212 */ /* 0x000fe400078efe0c */
[----:B------:R-:W-:-:S02]  /*1e70*/  LOP3.LUT R16, R14, 0x6, RZ, 0xc0, !PT ;  /* 0x000000060e107812 */ /* 0x000fc400078ec0ff */
[----:B------:R-:W-:Y:S01]  /*1e80*/  LOP3.LUT R12, R20, R21, R12, 0xfe, !PT ;  /* 0x00000015140c7212 */ /* 0x000fe200078efe0c */
[----:B------:R-:W-:Y:S01]  /*1e90*/  IMAD.SHL.U32 R21, R14, 0x4, RZ ;  /* 0x000000040e157824 */ /* 0x000fe200078e00ff */
[----:B------:R-:W-:Y:S02]  /*1ea0*/  SHF.R.S32.HI R20, RZ, 0x1f, R13 ;  /* 0x0000001fff147819 */ /* 0x000fe4000001140d */
[----:B------:R-:W-:Y:S02]  /*1eb0*/  SHF.R.U32.HI R16, RZ, 0x1, R16 ;  /* 0x00000001ff107819 */ /* 0x000fe40000011610 */
[----:B------:R-:W-:Y:S02]  /*1ec0*/  LEA.HI R20, R20, R13, RZ, 0x2 ;  /* 0x0000000d14147211 */ /* 0x000fe400078f10ff */
[----:B------:R-:W-:Y:S02]  /*1ed0*/  LEA.HI R14, R17, R14, RZ, 0x3 ;  /* 0x0000000e110e7211 */ /* 0x000fe400078f18ff */
[----:B------:R-:W-:-:S02]  /*1ee0*/  LOP3.LUT R20, R20, 0xfffffffc, RZ, 0xc0, !PT ;  /* 0xfffffffc14147812 */ /* 0x000fc400078ec0ff */
[----:B------:R-:W-:Y:S02]  /*1ef0*/  LOP3.LUT R21, R16, 0x4, R21, 0xf8, !PT ;  /* 0x0000000410157812 */ /* 0x000fe400078ef815 */
[----:B------:R-:W-:Y:S01]  /*1f00*/  SHF.R.U32.HI R14, RZ, 0x3, R14 ;  /* 0x00000003ff0e7819 */ /* 0x000fe2000001160e */
[----:B------:R-:W-:Y:S01]  /*1f10*/  IMAD.IADD R22, R13, 0x1, -R20 ;  /* 0x000000010d167824 */ /* 0x000fe200078e0a14 */
[----:B------:R-:W-:Y:S02]  /*1f20*/  LOP3.LUT R16, R20, R16, RZ, 0xfc, !PT ;  /* 0x0000001014107212 */ /* 0x000fe400078efcff */
[----:B------:R-:W-:Y:S01]  /*1f30*/  SEL R12, R12, RZ, P0 ;  /* 0x000000ff0c0c7207 */ /* 0x000fe20000000000 */
[----:B------:R-:W-:Y:S01]  /*1f40*/  IMAD.SHL.U32 R13, R22, 0x2, RZ ;  /* 0x00000002160d7824 */ /* 0x000fe200078e00ff */
[----:B------:R-:W-:Y:S02]  /*1f50*/  LOP3.LUT R21, R21, 0x1, R22, 0x78, !PT ;  /* 0x0000000115157812 */ /* 0x000fe400078e7816 */
[----:B------:R-:W-:-:S02]  /*1f60*/  ISETP.NE.AND P2, PT, R112, RZ, PT ;  /* 0x000000ff7000720c */ /* 0x000fc40003f45270 */
[----:B------:R-:W-:Y:S01]  /*1f70*/  ISETP.NE.AND P3, PT, R111, RZ, PT ;  /* 0x000000ff6f00720c */ /* 0x000fe20003f65270 */
[----:B------:R-:W-:Y:S01]  /*1f80*/  IMAD R14, R21, 0x2, R14 ;  /* 0x00000002150e7824 */ /* 0x000fe200078e020e */
[----:B------:R-:W-:-:S04]  /*1f90*/  ISETP.NE.AND P1, PT, R110, RZ, PT ;  /* 0x000000ff6e00720c */ /* 0x000fc80003f25270 */
[----:B------:R-:W-:-:S05]  /*1fa0*/  LOP3.LUT R13, R14, 0x4, R13, 0x78, !PT ;  /* 0x000000040e0d7812 */ /* 0x000fca00078e780d */
[----:B------:R-:W-:Y:S02]  /*1fb0*/  IMAD R16, R16, 0x40, R13 ;  /* 0x0000004010107824 */ /* 0x000fe400078e020d */
[----:B------:R-:W-:-:S03]  /*1fc0*/  IMAD.SHL.U32 R13, R12, 0x8, RZ ;  /* 0x000000080c0d7824 */ /* 0x000fc600078e00ff */
[----:B------:R-:W-:Y:S02]  /*1fd0*/  LEA R102, R16, UR4, 0x3 ;  /* 0x0000000410667c11 */ /* 0x000fe4000f8e18ff */
[----:B------:R-:W-:Y:S01]  /*1fe0*/  LOP3.LUT P0, RZ, R13, 0x8, RZ, 0xc0, !PT ;  /* 0x000000080dff7812 */ /* 0x000fe2000780c0ff */
[----:B------:R-:W-:-:S12]  /*1ff0*/  IMAD.SHL.U32 R13, R12, 0x4, RZ ;  /* 0x000000040c0d7824 */ /* 0x000fd800078e00ff */
[----:B------:R-:W-:Y:S01]  /*2000*/  LDGSTS.E.LTC128B.64 [R102+0x6000], desc[UR24][R68.64], P0 ;  /* 0x0600000044667fae */ /* 0x000fe20008121b58 */
[----:B------:R-:W-:Y:S01]  /*2010*/  LOP3.LUT P0, RZ, R13, 0x8, RZ, 0xc0, !PT ;  /* 0x000000080dff7812 */ /* 0x000fe2000780c0ff */
[----:B------:R-:W-:-:S12]  /*2020*/  IMAD.SHL.U32 R13, R12, 0x2, RZ ;  /* 0x000000020c0d7824 */ /* 0x000fd800078e00ff */
[----:B------:R-:W-:Y:S01]  /*2030*/  LDGSTS.E.LTC128B.64 [R102+0x6080], desc[UR24][R68.64+0x80], P0 ;  /* 0x0608008044667fae */ /* 0x000fe20008121b58 */
[----:B------:R-:W-:Y:S02]  /*2040*/  LOP3.LUT P0, RZ, R13, 0x8, RZ, 0xc0, !PT ;  /* 0x000000080dff7812 */ /* 0x000fe4000780c0ff */
[----:B------:R-:W-:-:S04]  /*2050*/  LOP3.LUT R13, R12, 0x100, RZ, 0xc0, !PT ;  /* 0x000001000c0d7812 */ /* 0x000fc800078ec0ff */
[----:B------:R-:W-:-:S07]  /*2060*/  SHF.R.U32.HI R13, RZ, 0x5, R13 ;  /* 0x00000005ff0d7819 */ /* 0x000fce000001160d */
[----:B------:R-:W-:Y:S01]  /*2070*/  LDGSTS.E.LTC128B.64 [R102+0x6100], desc[UR24][R68.64+0x100], P0 ;  /* 0x0610010044667fae */ /* 0x000fe20008121b58 */
[----:B------:R-:W-:-:S13]  /*2080*/  LOP3.LUT P0, RZ, R12, 0x8, RZ, 0xc0, !PT ;  /* 0x000000080cff7812 */ /* 0x000fda000780c0ff */
[----:B------:R-:W-:Y:S01]  /*2090*/  LDGSTS.E.LTC128B.64 [R102+0x6180], desc[UR24][R68.64+0x180], P0 ;  /* 0x0618018044667fae */ /* 0x000fe20008121b58 */
[----:B------:R-:W-:-:S04]  /*20a0*/  IADD3 R16, P0, R68, UR10, RZ ;  /* 0x0000000a44107c10 */ /* 0x000fc8000ff1e0ff */
[----:B------:R-:W-:Y:S02]  /*20b0*/  IADD3.X R17, R69, UR11, RZ, P0, !PT ;  /* 0x0000000b45117c10 */ /* 0x000fe400087fe4ff */
[----:B------:R-:W-:Y:S02]  /*20c0*/  ISETP.NE.U32.AND P0, PT, R13, RZ, PT ;  /* 0x000000ff0d00720c */ /* 0x000fe40003f05070 */
[----:B------:R-:W-:-:S04]  /*20d0*/  LOP3.LUT R13, R12, 0x200, RZ, 0xc0, !PT ;  /* 0x000002000c0d7812 */ /* 0x000fc800078ec0ff */
[----:B------:R-:W-:-:S07]  /*20e0*/  SHF.R.U32.HI R13, RZ, 0x6, R13 ;  /* 0x00000006ff0d7819 */ /* 0x000fce000001160d */
[----:B------:R-:W-:Y:S01]  /*20f0*/  LDGSTS.E.LTC128B.64 [R102+0x7000], desc[UR24][R16.64], P0 ;  /* 0x0700000010667fae */ /* 0x000fe20008121b58 */
[----:B------:R-:W-:Y:S02]  /*2100*/  ISETP.NE.U32.AND P0, PT, R13, RZ, PT ;  /* 0x000000ff0d00720c */ /* 0x000fe40003f05070 */
[C---:B------:R-:W-:Y:S02]  /*2110*/  LOP3.LUT R13, R12.reuse, 0x400, RZ, 0xc0, !PT ;  /* 0x000004000c0d7812 */ /* 0x040fe400078ec0ff */
[----:B------:R-:W-:Y:S02]  /*2120*/  LOP3.LUT R12, R12, 0x800, RZ, 0xc0, !PT ;  /* 0x000008000c0c7812 */ /* 0x000fe400078ec0ff */
[----:B------:R-:W-:Y:S02]  /*2130*/  SHF.R.U32.HI R13, RZ, 0x7, R13 ;  /* 0x00000007ff0d7819 */ /* 0x000fe4000001160d */
[----:B------:R-:W-:-:S05]  /*2140*/  SHF.R.U32.HI R12, RZ, 0x8, R12 ;  /* 0x00000008ff0c7819 */ /* 0x000fca000001160c */
[----:B------:R-:W-:Y:S01]  /*2150*/  LDGSTS.E.LTC128B.64 [R102+0x7080], desc[UR24][R16.64+0x80], P0 ;  /* 0x0708008010667fae */ /* 0x000fe20008121b58 */
[----:B------:R-:W-:-:S13]  /*2160*/  ISETP.NE.U32.AND P0, PT, R13, RZ, PT ;  /* 0x000000ff0d00720c */ /* 0x000fda0003f05070 */
[----:B------:R-:W-:Y:S01]  /*2170*/  LDGSTS.E.LTC128B.64 [R102+0x7100], desc[UR24][R16.64+0x100], P0 ;  /* 0x0710010010667fae */ /* 0x000fe20008121b58 */
[----:B------:R-:W-:-:S13]  /*2180*/  ISETP.NE.U32.AND P0, PT, R12, RZ, PT ;  /* 0x000000ff0c00720c */ /* 0x000fda0003f05070 */
[----:B------:R1:W-:Y:S01]  /*2190*/  LDGSTS.E.LTC128B.64 [R102+0x7180], desc[UR24][R16.64+0x180], P0 ;  /* 0x0718018010667fae */ /* 0x0003e20008121b58 */
[----:B------:R-:W-:-:S03]  /*21a0*/  ISETP.LT.AND P0, PT, R10, UR18, !P2 ;  /* 0x000000120a007c0c */ /* 0x000fc6000d701270 */
[----:B------:R-:W0:Y:S01]  /*21b0*/  LDGDEPBAR ;  /* 0x00000000000079af */ /* 0x000e220000000000 */
[----:B------:R-:W-:Y:S02]  /*21c0*/  SEL R13, RZ, 0x200, !P0 ;  /* 0x00000200ff0d7807 */ /* 0x000fe40004000000 */
[C---:B------:R-:W-:Y:S02]  /*21d0*/  ISETP.LT.AND P0, PT, R10.reuse, UR18, !P3 ;  /* 0x000000120a007c0c */ /* 0x040fe4000df01270 */
[----:B------:R-:W-:Y:S02]  /*21e0*/  LOP3.LUT R9, R13, R18, R9, 0xfe, !PT ;  /* 0x000000120d097212 */ /* 0x000fe400078efe09 */
[----:B------:R-:W-:Y:S02]  /*21f0*/  SEL R12, RZ, 0x400, !P0 ;  /* 0x00000400ff0c7807 */ /* 0x000fe40004000000 */
[----:B------:R-:W-:Y:S02]  /*2200*/  ISETP.LT.AND P0, PT, R10, UR18, !P1 ;  /* 0x000000120a007c0c */ /* 0x000fe4000cf01270 */
[----:B------:R-:W-:-:S02]  /*2210*/  ISETP.NE.AND P1, PT, R109, RZ, PT ;  /* 0x000000ff6d00720c */ /* 0x000fc40003f25270 */
[----:B------:R-:W-:Y:S02]  /*2220*/  SEL R21, RZ, 0x800, !P0 ;  /* 0x00000800ff157807 */ /* 0x000fe40004000000 */
[----:B------:R-:W-:Y:S02]  /*2230*/  IADD3 R4, P0, R4, UR28, RZ ;  /* 0x0000001c04047c10 */ /* 0x000fe4000ff1e0ff */
[----:B------:R-:W-:Y:S02]  /*2240*/  LOP3.LUT R9, R21, R12, R9, 0xfe, !PT ;  /* 0x0000000c15097212 */ /* 0x000fe400078efe09 */
[----:B------:R-:W-:Y:S02]  /*2250*/  IADD3.X R5, R5, UR31, RZ, P0, !PT ;  /* 0x0000001f05057c10 */ /* 0x000fe400087fe4ff */
[----:B------:R-:W-:Y:S02]  /*2260*/  IADD3 R22, P0, R4, UR8, RZ ;  /* 0x0000000804167c10 */ /* 0x000fe4000ff1e0ff */
[----:B------:R-:W-:-:S02]  /*2270*/  ISETP.NE.AND P3, PT, RZ, UR14, PT ;  /* 0x0000000eff007c0c */ /* 0x000fc4000bf65270 */
[----:B------:R-:W-:Y:S02]  /*2280*/  IADD3.X R23, R5, UR9, RZ, P0, !PT ;  /* 0x0000000905177c10 */ /* 0x000fe400087fe4ff */
[----:B-1----:R-:W-:-:S04]  /*2290*/  IADD3 R16, P0, R22, UR8, RZ ;  /* 0x0000000816107c10 */ /* 0x002fc8000ff1e0ff */
[----:B------:R-:W-:Y:S02]  /*22a0*/  IADD3.X R17, R23, UR9, RZ, P0, !PT ;  /* 0x0000000917117c10 */ /* 0x000fe400087fe4ff */
[----:B------:R-:W-:-:S04]  /*22b0*/  PLOP3.LUT P0, PT, PT, PT, UP2, 0x40, 0x0 ;  /* 0x000000000000781c */ /* 0x000fc80003f0e828 */
[----:B------:R-:W-:Y:S02]  /*22c0*/  SEL R10, R9, RZ, !P0 ;  /* 0x000000ff090a7207 */ /* 0x000fe40004000000 */
[----:B------:R-:W-:Y:S02]  /*22d0*/  IADD3 R12, P0, R16, UR8, RZ ;  /* 0x00000008100c7c10 */ /* 0x000fe4000ff1e0ff */
[C---:B------:R-:W-:Y:S01]  /*22e0*/  LOP3.LUT R18, R10.reuse, 0x100, RZ, 0xc0, !PT ;  /* 0x000001000a127812 */ /* 0x040fe200078ec0ff */
[C---:B------:R-:W-:Y:S01]  /*22f0*/  IMAD.SHL.U32 R9, R10.reuse, 0x8, RZ ;  /* 0x000000080a097824 */ /* 0x040fe200078e00ff */
[----:B------:R-:W-:Y:S02]  /*2300*/  IADD3.X R13, R17, UR9, RZ, P0, !PT ;  /* 0x00000009110d7c10 */ /* 0x000fe400087fe4ff */
[----:B------:R-:W-:Y:S02]  /*2310*/  SHF.R.U32.HI R18, RZ, 0x5, R18 ;  /* 0x00000005ff127819 */ /* 0x000fe40000011612 */
[----:B------:R-:W-:Y:S01]  /*2320*/  LOP3.LUT P0, RZ, R9, 0x8, RZ, 0xc0, !PT ;  /* 0x0000000809ff7812 */ /* 0x000fe2000780c0ff */
[----:B------:R-:W-:-:S12]  /*2330*/  IMAD.SHL.U32 R9, R10, 0x4, RZ ;  /* 0x000000040a097824 */ /* 0x000fd800078e00ff */
[----:B------:R-:W-:Y:S01]  /*2340*/  LDGSTS.E.LTC128B.64 [R15+0x2000], desc[UR24][R4.64], P0 ;  /* 0x02000000040f7fae */ /* 0x000fe20008121b58 */
[----:B------:R-:W-:Y:S01]  /*2350*/  LOP3.LUT P0, RZ, R9, 0x8, RZ, 0xc0, !PT ;  /* 0x0000000809ff7812 */ /* 0x000fe2000780c0ff */
[----:B------:R-:W-:-:S12]  /*2360*/  IMAD.SHL.U32 R9, R10, 0x2, RZ ;  /* 0x000000020a097824 */ /* 0x000fd800078e00ff */
[----:B------:R1:W-:Y:S01]  /*2370*/  LDGSTS.E.LTC128B.64 [R15+0x2200], desc[UR24][R22.64], P0 ;  /* 0x02200000160f7fae */ /* 0x0003e20008121b58 */
[----:B------:R-:W-:Y:S01]  /*2380*/  LOP3.LUT P0, RZ, R9, 0x8, RZ, 0xc0, !PT ;  /* 0x0000000809ff7812 */ /* 0x000fe2000780c0ff */
[----:B------:R-:W-:-:S05]  /*2390*/  VIADD R9, R11, 0x18 ;  /* 0x000000180b097836 */ /* 0x000fca0000000000 */
[----:B------:R-:W-:-:S07]  /*23a0*/  ISETP.LT.AND P1, PT, R9, UR18, !P1 ;  /* 0x0000001209007c0c */ /* 0x000fce000cf21270 */
[----:B------:R2:W-:Y:S01]  /*23b0*/  LDGSTS.E.LTC128B.64 [R15+0x2400], desc[UR24][R16.64], P0 ;  /* 0x02400000100f7fae */ /* 0x0005e20008121b58 */
[----:B------:R-:W-:-:S04]  /*23c0*/  ISETP.GE.OR P0, PT, R9, R106, !P3 ;  /* 0x0000006a0900720c */ /* 0x000fc80005f06670 */
[----:B------:R-:W-:Y:S02]  /*23d0*/  PLOP3.LUT P1, PT, P1, P0, PT, 0x80, 0x0 ;  /* 0x000000000000781c */ /* 0x000fe40000f21070 */
[----:B------:R-:W-:Y:S02]  /*23e0*/  LOP3.LUT P0, RZ, R10, 0x8, RZ, 0xc0, !PT ;  /* 0x000000080aff7812 */ /* 0x000fe4000780c0ff */
[----:B------:R-:W-:Y:S02]  /*23f0*/  P2R R14, PR, RZ, 0x2 ;  /* 0x00000002ff0e7803 */ /* 0x000fe40000000000 */
[----:B------:R-:W-:Y:S02]  /*2400*/  ISETP.NE.AND P1, PT, RZ, UR14, PT ;  /* 0x0000000eff007c0c */ /* 0x000fe4000bf25270 */
[----:B-1----:R-:W-:Y:S02]  /*2410*/  CS2R R22, SRZ ;  /* 0x0000000000167805 */ /* 0x002fe4000001ff00 */
[----:B------:R-:W-:-:S02]  /*2420*/  ISETP.GE.OR P3, PT, R9, R105, !P1 ;  /* 0x000000690900720c */ /* 0x000fc40004f66670 */
[C---:B------:R-:W-:Y:S02]  /*2430*/  ISETP.GE.OR P2, PT, R9.reuse, R104, !P1 ;  /* 0x000000680900720c */ /* 0x040fe40004f46670 */
[----:B------:R-:W-:Y:S01]  /*2440*/  ISETP.GE.OR P1, PT, R9, R103, !P1 ;  /* 0x000000670900720c */ /* 0x000fe20004f26670 */
[----:B------:R1:W-:Y:S01]  /*2450*/  LDGSTS.E.LTC128B.64 [R15+0x2600], desc[UR24][R12.64], P0 ;  /* 0x026000000c0f7fae */ /* 0x0003e20008121b58 */
[----:B------:R-:W-:-:S04]  /*2460*/  IADD3 R24, P0, R12, UR8, RZ ;  /* 0x000000080c187c10 */ /* 0x000fc8000ff1e0ff */
[----:B------:R-:W-:Y:S02]  /*2470*/  IADD3.X R25, R13, UR9, RZ, P0, !PT ;  /* 0x000000090d197c10 */ /* 0x000fe400087fe4ff */
[----:B------:R-:W-:Y:S02]  /*2480*/  ISETP.NE.U32.AND P0, PT, R18, RZ, PT ;  /* 0x000000ff1200720c */ /* 0x000fe40003f05070 */
[----:B--2---:R-:W-:-:S04]  /*2490*/  LOP3.LUT R16, R10, 0x200, RZ, 0xc0, !PT ;  /* 0x000002000a107812 */ /* 0x004fc800078ec0ff */
[----:B------:R-:W-:-:S07]  /*24a0*/  SHF.R.U32.HI R16, RZ, 0x6, R16 ;  /* 0x00000006ff107819 */ /* 0x000fce0000011610 */
[----:B------:R2:W-:Y:S01]  /*24b0*/  LDGSTS.E.LTC128B.64 [R19+0x2000], desc[UR24][R24.64], P0 ;  /* 0x0200000018137fae */ /* 0x0005e20008121b58 */
[----:B------:R-:W-:-:S04]  /*24c0*/  IADD3 R20, P0, R24, UR8, RZ ;  /* 0x0000000818147c10 */ /* 0x000fc8000ff1e0ff */
[----:B------:R-:W-:Y:S02]  /*24d0*/  IADD3.X R21, R25, UR9, RZ, P0, !PT ;  /* 0x0000000919157c10 */ /* 0x000fe400087fe4ff */
[----:B------:R-:W-:Y:S02]  /*24e0*/  ISETP.NE.U32.AND P0, PT, R16, RZ, PT ;  /* 0x000000ff1000720c */ /* 0x000fe40003f05070 */
[C---:B-1----:R-:W-:Y:S02]  /*24f0*/  LOP3.LUT R12, R10.reuse, 0x400, RZ, 0xc0, !PT ;  /* 0x000004000a0c7812 */ /* 0x042fe400078ec0ff */
[----:B------:R-:W-:Y:S02]  /*2500*/  LOP3.LUT R10, R10, 0x800, RZ, 0xc0, !PT ;  /* 0x000008000a0a7812 */ /* 0x000fe400078ec0ff */
[----:B------:R-:W-:Y:S02]  /*2510*/  SHF.R.U32.HI R12, RZ, 0x7, R12 ;  /* 0x00000007ff0c7819 */ /* 0x000fe4000001160c */
[----:B------:R-:W-:-:S05]  /*2520*/  SHF.R.U32.HI R10, RZ, 0x8, R10 ;  /* 0x00000008ff0a7819 */ /* 0x000fca000001160a */
[----:B------:R1:W-:Y:S01]  /*2530*/  LDGSTS.E.LTC128B.64 [R19+0x2200], desc[UR24][R20.64], P0 ;  /* 0x0220000014137fae */ /* 0x0003e20008121b58 */
[----:B------:R-:W-:-:S04]  /*2540*/  IADD3 R16, P0, R20, UR8, RZ ;  /* 0x0000000814107c10 */ /* 0x000fc8000ff1e0ff */
[----:B------:R-:W-:Y:S02]  /*2550*/  IADD3.X R17, R21, UR9, RZ, P0, !PT ;  /* 0x0000000915117c10 */ /* 0x000fe400087fe4ff */
[----:B------:R-:W-:Y:S02]  /*2560*/  ISETP.NE.U32.AND P0, PT, R12, RZ, PT ;  /* 0x000000ff0c00720c */ /* 0x000fe40003f05070 */
[----:B--2---:R-:W-:-:S11]  /*2570*/  CS2R R24, SRZ ;  /* 0x0000000000187805 */ /* 0x004fd6000001ff00 */
[----:B------:R2:W-:Y:S01]  /*2580*/  LDGSTS.E.LTC128B.64 [R19+0x2400], desc[UR24][R16.64], P0 ;  /* 0x0240000010137fae */ /* 0x0005e20008121b58 */
[----:B------:R-:W-:-:S04]  /*2590*/  IADD3 R12, P0, R16, UR8, RZ ;  /* 0x00000008100c7c10 */ /* 0x000fc8000ff1e0ff */
[----:B------:R-:W-:Y:S02]  /*25a0*/  IADD3.X R13, R17, UR9, RZ, P0, !PT ;  /* 0x00000009110d7c10 */ /* 0x000fe400087fe4ff */
[----:B------:R-:W-:Y:S02]  /*25b0*/  ISETP.NE.U32.AND P0, PT, R10, RZ, PT ;  /* 0x000000ff0a00720c */ /* 0x000fe40003f05070 */
[----:B-1----:R-:W-:-:S11]  /*25c0*/  CS2R R20, SRZ ;  /* 0x0000000000147805 */ /* 0x002fd6000001ff00 */
[----:B------:R1:W-:Y:S01]  /*25d0*/  LDGSTS.E.LTC128B.64 [R19+0x2600], desc[UR24][R12.64], P0 ;  /* 0x026000000c137fae */ /* 0x0003e20008121b58 */
[----:B------:R-:W-:-:S04]  /*25e0*/  ISETP.LT.AND P0, PT, R9, UR18, !P6 ;  /* 0x0000001209007c0c */ /* 0x000fc8000f701270 */
[----:B------:R-:W-:Y:S02]  /*25f0*/  PLOP3.LUT P3, PT, P0, P3, PT, 0x80, 0x0 ;  /* 0x000000000000781c */ /* 0x000fe40000767070 */
[----:B------:R-:W-:Y:S01]  /*2600*/  ISETP.LT.AND P0, PT, R9, UR18, !P5 ;  /* 0x0000001209007c0c */ /* 0x000fe2000ef01270 */
[----:B--2---:R-:W-:-:S03]  /*2610*/  VIADD R16, R11, 0x28 ;  /* 0x000000280b107836 */ /* 0x004fc60000000000 */
        /* <DEDUP_REMOVED lines=9> */
[----:B------:R-:W-:-:S02]  /*26b0*/  LOP3.LUT R12, R12, UR14, RZ, 0xfc, !PT ;  /* 0x0000000e0c0c7c12 */ /* 0x000fc4000f8efcff */
[----:B------:R-:W-:Y:S02]  /*26c0*/  SEL R10, RZ, 0x1, !P0 ;  /* 0x00000001ff0a7807 */ /* 0x000fe40004000000 */
[----:B------:R-:W-:Y:S02]  /*26d0*/  ISETP.GE.AND P0, PT, R103, R9, PT ;  /* 0x000000096700720c */ /* 0x000fe40003f06270 */
[----:B------:R-:W-:Y:S02]  /*26e0*/  PRMT R13, R13, 0x9910, RZ ;  /* 0x000099100d0d7816 */ /* 0x000fe400000000ff */
[----:B------:R-:W-:Y:S02]  /*26f0*/  SEL R9, RZ, 0x1, !P0 ;  /* 0x00000001ff097807 */ /* 0x000fe40004000000 */
[----:B------:R-:W-:Y:S02]  /*2700*/  IADD3 R18, P0, R68, UR21, RZ ;  /* 0x0000001544127c10 */ /* 0x000fe4000ff1e0ff */
[----:B------:R-:W-:-:S02]  /*2710*/  PRMT R12, R12, 0x9910, RZ ;  /* 0x000099100c0c7816 */ /* 0x000fc400000000ff */
[----:B------:R-:W-:Y:S02]  /*2720*/  IADD3.X R19, R69, UR12, RZ, P0, !PT ;  /* 0x0000000c45137c10 */ /* 0x000fe400087fe4ff */
[----:B------:R-:W-:Y:S02]  /*2730*/  ISETP.NE.AND P0, PT, R14, RZ, PT ;  /* 0x000000ff0e00720c */ /* 0x000fe40003f05270 */
[----:B------:R-:W-:Y:S02]  /*2740*/  LOP3.LUT R10, R10, UR14, RZ, 0xfc, !PT ;  /* 0x0000000e0a0a7c12 */ /* 0x000fe4000f8efcff */
[----:B------:R-:W-:Y:S02]  /*2750*/  LOP3.LUT R9, R9, UR14, RZ, 0xfc, !PT ;  /* 0x0000000e09097c12 */ /* 0x000fe4000f8efcff */
[----:B------:R-:W-:Y:S02]  /*2760*/  ISETP.NE.AND P0, PT, R13, RZ, P0 ;  /* 0x000000ff0d00720c */ /* 0x000fe40000705270 */
[----:B------:R-:W-:-:S02]  /*2770*/  ISETP.NE.AND P3, PT, R12, RZ, P3 ;  /* 0x000000ff0c00720c */ /* 0x000fc40001f65270 */
[----:B------:R-:W-:Y:S02]  /*2780*/  PRMT R10, R10, 0x9910, RZ ;  /* 0x000099100a0a7816 */ /* 0x000fe400000000ff */
[----:B------:R-:W-:Y:S02]  /*2790*/  PRMT R9, R9, 0x9910, RZ ;  /* 0x0000991009097816 */ /* 0x000fe400000000ff */
[----:B------:R-:W-:Y:S02]  /*27a0*/  SEL R13, RZ, 0x100, !P0 ;  /* 0x00000100ff0d7807 */ /* 0x000fe40004000000 */
[----:B------:R-:W-:Y:S02]  /*27b0*/  SEL R12, RZ, 0x200, !P3 ;  /* 0x00000200ff0c7807 */ /* 0x000fe40005800000 */
[----:B------:R-:W-:Y:S02]  /*27c0*/  ISETP.NE.AND P2, PT, R10, RZ, P2 ;  /* 0x000000ff0a00720c */ /* 0x000fe40001745270 */
[----:B------:R-:W-:-:S02]  /*27d0*/  ISETP.NE.AND P1, PT, R9, RZ, P1 ;  /* 0x000000ff0900720c */ /* 0x000fc40000f25270 */
[----:B------:R-:W-:Y:S02]  /*27e0*/  SEL R10, RZ, 0x400, !P2 ;  /* 0x00000400ff0a7807 */ /* 0x000fe40005000000 */
[----:B------:R-:W-:Y:S02]  /*27f0*/  SEL R9, RZ, 0x800, !P1 ;  /* 0x00000800ff097807 */ /* 0x000fe40004800000 */
[----:B------:R-:W-:Y:S02]  /*2800*/  LOP3.LUT R8, R12, R13, R8, 0xfe, !PT ;  /* 0x0000000d0c087212 */ /* 0x000fe400078efe08 */
[----:B------:R-:W-:Y:S02]  /*2810*/  PLOP3.LUT P0, PT, PT, PT, UP2, 0x40, 0x0 ;  /* 0x000000000000781c */ /* 0x000fe40003f0e828 */
[----:B------:R-:W-:Y:S02]  /*2820*/  LOP3.LUT R8, R9, R10, R8, 0xfe, !PT ;  /* 0x0000000a09087212 */ /* 0x000fe400078efe08 */
[----:B------:R-:W-:-:S02]  /*2830*/  ISETP.NE.AND P2, PT, R109, RZ, PT ;  /* 0x000000ff6d00720c */ /* 0x000fc40003f45270 */
[----:B------:R-:W-:Y:S02]  /*2840*/  SEL R8, R8, RZ, !P0 ;  /* 0x000000ff08087207 */ /* 0x000fe40004000000 */
[----:B------:R-:W-:Y:S02]  /*2850*/  ISETP.NE.AND P3, PT, RZ, UR14, PT ;  /* 0x0000000eff007c0c */ /* 0x000fe4000bf65270 */
[----:B------:R-:W-:Y:S01]  /*2860*/  ISETP.LT.AND P1, PT, R16, UR18, !P2 ;  /* 0x0000001210007c0c */ /* 0x000fe2000d721270 */
[----:B------:R-:W-:Y:S01]  /*2870*/  IMAD.SHL.U32 R9, R8, 0x8, RZ ;  /* 0x0000000808097824 */ /* 0x000fe200078e00ff */
[----:B------:R-:W-:-:S04]  /*2880*/  ISETP.GE.OR P0, PT, R16, R106, !P3 ;  /* 0x0000006a1000720c */ /* 0x000fc80005f06670 */
[----:B------:R-:W-:Y:S02]  /*2890*/  PLOP3.LUT P1, PT, P1, P0, PT, 0x80, 0x0 ;  /* 0x000000000000781c */ /* 0x000fe40000f21070 */
[----:B------:R-:W-:Y:S01]  /*28a0*/  LOP3.LUT P0, RZ, R9, 0x8, RZ, 0xc0, !PT ;  /* 0x0000000809ff7812 */ /* 0x000fe2000780c0ff */
[----:B------:R-:W-:Y:S01]  /*28b0*/  IMAD.SHL.U32 R9, R8, 0x4, RZ ;  /* 0x0000000408097824 */ /* 0x000fe200078e00ff */
[----:B------:R-:W-:Y:S02]  /*28c0*/  P2R R11, PR, RZ, 0x2 ;  /* 0x00000002ff0b7803 */ /* 0x000fe40000000000 */
[----:B------:R-:W-:-:S04]  /*28d0*/  ISETP.NE.AND P1, PT, RZ, UR14, PT ;  /* 0x0000000eff007c0c */ /* 0x000fc8000bf25270 */
[C---:B------:R-:W-:Y:S02]  /*28e0*/  ISETP.GE.OR P3, PT, R16.reuse, R105, !P1 ;  /* 0x000000691000720c */ /* 0x040fe40004f66670 */
[C---:B------:R-:W-:Y:S02]  /*28f0*/  ISETP.GE.OR P2, PT, R16.reuse, R104, !P1 ;  /* 0x000000681000720c */ /* 0x040fe40004f46670 */
[----:B------:R-:W-:Y:S01]  /*2900*/  ISETP.GE.OR P1, PT, R16, R103, !P1 ;  /* 0x000000671000720c */ /* 0x000fe20004f26670 */
        /* <DEDUP_REMOVED lines=9> */
[----:B------:R1:W-:Y:S01]  /*29a0*/  LDGSTS.E.LTC128B.64 [R102+0x8180], desc[UR24][R18.64+0x180], P0 ;  /* 0x0818018012667fae */ /* 0x0003e20008121b58 */
        /* <DEDUP_REMOVED lines=10> */
[----:B-1----:R-:W-:Y:S02]  /*2a50*/  CS2R R18, SRZ ;  /* 0x0000000000127805 */ /* 0x002fe4000001ff00 */
[----:B------:R-:W-:-:S03]  /*2a60*/  SHF.R.U32.HI R8, RZ, 0x8, R8 ;  /* 0x00000008ff087819 */ /* 0x000fc60000011608 */
[----:B------:R-:W-:Y:S01]  /*2a70*/  LDGSTS.E.LTC128B.64 [R102+0x9080], desc[UR24][R12.64+0x80], P0 ;  /* 0x090800800c667fae */ /* 0x000fe20008121b58 */
[----:B------:R-:W-:-:S13]  /*2a80*/  ISETP.NE.U32.AND P0, PT, R9, RZ, PT ;  /* 0x000000ff0900720c */ /* 0x000fda0003f05070 */
[----:B------:R-:W-:Y:S01]  /*2a90*/  LDGSTS.E.LTC128B.64 [R102+0x9100], desc[UR24][R12.64+0x100], P0 ;  /* 0x091001000c667fae */ /* 0x000fe20008121b58 */
[----:B------:R-:W-:-:S13]  /*2aa0*/  ISETP.NE.U32.AND P0, PT, R8, RZ, PT ;  /* 0x000000ff0800720c */ /* 0x000fda0003f05070 */
[----:B------:R1:W-:Y:S01]  /*2ab0*/  LDGSTS.E.LTC128B.64 [R102+0x9180], desc[UR24][R12.64+0x180], P0 ;  /* 0x091801800c667fae */ /* 0x0003e20008121b58 */
[----:B------:R-:W-:-:S03]  /*2ac0*/  ISETP.LT.AND P0, PT, R16, UR18, !P6 ;  /* 0x0000001210007c0c */ /* 0x000fc6000f701270 */
[----:B------:R-:W0:Y:S01]  /*2ad0*/  LDGDEPBAR ;  /* 0x00000000000079af */ /* 0x000e220000000000 */
[----:B------:R-:W-:Y:S02]  /*2ae0*/  PLOP3.LUT P3, PT, P0, P3, PT, 0x80, 0x0 ;  /* 0x000000000000781c */ /* 0x000fe40000767070 */
[----:B------:R-:W-:-:S04]  /*2af0*/  ISETP.LT.AND P0, PT, R16, UR18, !P5 ;  /* 0x0000001210007c0c */ /* 0x000fc8000ef01270 */
[----:B------:R-:W-:Y:S02]  /*2b00*/  PLOP3.LUT P2, PT, P0, P2, PT, 0x80, 0x0 ;  /* 0x000000000000781c */ /* 0x000fe40000745070 */
[----:B------:R-:W-:-:S04]  /*2b10*/  ISETP.LT.AND P0, PT, R16, UR18, !P4 ;  /* 0x0000001210007c0c */ /* 0x000fc8000e701270 */
[----:B------:R-:W-:Y:S02]  /*2b20*/  PLOP3.LUT P1, PT, P0, P1, PT, 0x80, 0x0 ;  /* 0x000000000000781c */ /* 0x000fe40000723070 */
[----:B------:R-:W-:-:S04]  /*2b30*/  ISETP.NE.AND P0, PT, R113, RZ, PT ;  /* 0x000000ff7100720c */ /* 0x000fc80003f05270 */
[----:B------:R-:W-:-:S04]  /*2b40*/  ISETP.LT.AND P0, PT, R7, UR18, !P0 ;  /* 0x0000001207007c0c */ /* 0x000fc8000c701270 */
[----:B------:R-:W-:Y:S01]  /*2b50*/  SEL R10, RZ, 0x100, !P0 ;  /* 0x00000100ff0a7807 */ /* 0x000fe20004000000 */
[----:B------:R-:W-:-:S04]  /*2b60*/  DEPBAR.LE SB0, 0x1 ;  /* 0x000080400000791a */ /* 0x000fc80000000000 */
[----:B------:R-:W-:Y:S01]  /*2b70*/  BAR.SYNC.DEFER_BLOCKING 0x0 ;  /* 0x0000000000007b1d */ /* 0x000fe20000010000 */
[----:B------:R-:W-:-:S04]  /*2b80*/  ISETP.NE.AND P0, PT, R112, RZ, PT ;  /* 0x000000ff7000720c */ /* 0x000fc80003f05270 */
[----:B------:R-:W-:-:S04]  /*2b90*/  ISETP.LT.AND P0, PT, R7, UR18, !P0 ;  /* 0x0000001207007c0c */ /* 0x000fc8000c701270 */
[----:B------:R-:W-:Y:S02]  /*2ba0*/  SEL R9, RZ, 0x200, !P0 ;  /* 0x00000200ff097807 */ /* 0x000fe40004000000 */
[----:B------:R-:W-:Y:S02]  /*2bb0*/  ISETP.NE.AND P0, PT, R111, RZ, PT ;  /* 0x000000ff6f00720c */ /* 0x000fe40003f05270 */
[----:B------:R-:W-:Y:S02]  /*2bc0*/  LOP3.LUT R6, R9, R10, R6, 0xfe, !PT ;  /* 0x0000000a09067212 */ /* 0x000fe400078efe06 */
[----:B------:R-:W-:-:S04]  /*2bd0*/  ISETP.LT.AND P0, PT, R7, UR18, !P0 ;  /* 0x0000001207007c0c */ /* 0x000fc8000c701270 */
[----:B------:R-:W-:Y:S02]  /*2be0*/  SEL R8, RZ, 0x400, !P0 ;  /* 0x00000400ff087807 */ /* 0x000fe40004000000 */
[----:B------:R-:W-:-:S04]  /*2bf0*/  ISETP.NE.AND P0, PT, R110, RZ, PT ;  /* 0x000000ff6e00720c */ /* 0x000fc80003f05270 */
[----:B------:R-:W-:-:S04]  /*2c00*/  ISETP.LT.AND P0, PT, R7, UR18, !P0 ;  /* 0x0000001207007c0c */ /* 0x000fc8000c701270 */
[----:B------:R-:W-:Y:S02]  /*2c10*/  SEL R15, RZ, 0x800, !P0 ;  /* 0x00000800ff0f7807 */ /* 0x000fe40004000000 */
[----:B------:R-:W-:Y:S02]  /*2c20*/  ISETP.GE.AND P0, PT, R106, R16, PT ;  /* 0x000000106a00720c */ /* 0x000fe40003f06270 */
[----:B------:R-:W-:Y:S02]  /*2c30*/  LOP3.LUT R6, R15, R8, R6, 0xfe, !PT ;  /* 0x000000080f067212 */ /* 0x000fe400078efe06 */
[----:B------:R-:W-:Y:S02]  /*2c40*/  CS2R R8, SRZ ;  /* 0x0000000000087805 */ /* 0x000fe4000001ff00 */
[----:B------:R-:W-:Y:S02]  /*2c50*/  SEL R14, RZ, 0x1, !P0 ;  /* 0x00000001ff0e7807 */ /* 0x000fe40004000000 */
[----:B------:R-:W-:-:S04]  /*2c60*/  ISETP.GE.AND P0, PT, R105, R16, PT ;  /* 0x000000106900720c */ /* 0x000fc80003f06270 */
[----:B-1----:R-:W-:Y:S02]  /*2c70*/  SEL R13, RZ, 0x1, !P0 ;  /* 0x00000001ff0d7807 */ /* 0x002fe40004000000 */
[----:B------:R-:W-:-:S04]  /*2c80*/  ISETP.GE.AND P0, PT, R104, R16, PT ;  /* 0x000000106800720c */ /* 0x000fc80003f06270 */
[----:B------:R-:W-:Y:S02]  /*2c90*/  SEL R12, RZ, 0x1, !P0 ;  /* 0x00000001ff0c7807 */ /* 0x000fe40004000000 */
[----:B------:R-:W-:Y:S02]  /*2ca0*/  ISETP.GE.AND P0, PT, R103, R16, PT ;  /* 0x000000106700720c */ /* 0x000fe40003f06270 */
[----:B------:R-:W-:Y:S02]  /*2cb0*/  CS2R R16, SRZ ;  /* 0x0000000000107805 */ /* 0x000fe4000001ff00 */
[----:B------:R-:W-:Y:S02]  /*2cc0*/  SEL R7, RZ, 0x1, !P0 ;  /* 0x00000001ff077807 */ /* 0x000fe40004000000 */
[----:B------:R-:W-:Y:S02]  /*2cd0*/  IADD3 R124, P0, R4, UR28, RZ ;  /* 0x0000001c047c7c10 */ /* 0x000fe4000ff1e0ff */
[----:B------:R-:W-:-:S02]  /*2ce0*/  LOP3.LUT R4, R14, UR14, RZ, 0xfc, !PT ;  /* 0x0000000e0e047c12 */ /* 0x000fc4000f8efcff */
[----:B------:R-:W-:Y:S02]  /*2cf0*/  CS2R R14, SRZ ;  /* 0x00000000000e7805 */ /* 0x000fe4000001ff00 */
[----:B------:R-:W-:Y:S02]  /*2d00*/  IADD3.X R123, R5, UR31, RZ, P0, !PT ;  /* 0x0000001f057b7c10 */ /* 0x000fe400087fe4ff */
[----:B------:R-:W-:Y:S02]  /*2d10*/  LOP3.LUT R5, R13, UR14, RZ, 0xfc, !PT ;  /* 0x0000000e0d057c12 */ /* 0x000fe4000f8efcff */
[----:B------:R-:W-:Y:S02]  /*2d20*/  ISETP.NE.AND P0, PT, R11, RZ, PT ;  /* 0x000000ff0b00720c */ /* 0x000fe40003f05270 */
[----:B------:R-:W-:Y:S02]  /*2d30*/  PRMT R4, R4, 0x9910, RZ ;  /* 0x0000991004047816 */ /* 0x000fe400000000ff */
[----:B------:R-:W-:-:S02]  /*2d40*/  PRMT R5, R5, 0x9910, RZ ;  /* 0x0000991005057816 */ /* 0x000fc400000000ff */
[----:B------:R-:W-:Y:S02]  /*2d50*/  LOP3.LUT R11, R12, UR14, RZ, 0xfc, !PT ;  /* 0x0000000e0c0b7c12 */ /* 0x000fe4000f8efcff */
[----:B------:R-:W-:Y:S02]  /*2d60*/  LOP3.LUT R7, R7, UR14, RZ, 0xfc, !PT ;  /* 0x0000000e07077c12 */ /* 0x000fe4000f8efcff */
[----:B------:R-:W-:Y:S02]  /*2d70*/  ISETP.NE.AND P0, PT, R4, RZ, P0 ;  /* 0x000000ff0400720c */ /* 0x000fe40000705270 */
[----:B------:R-:W-:Y:S02]  /*2d80*/  ISETP.NE.AND P3, PT, R5, RZ, P3 ;  /* 0x000000ff0500720c */ /* 0x000fe40001f65270 */
[----:B------:R-:W-:Y:S02]  /*2d90*/  PRMT R11, R11, 0x9910, RZ ;  /* 0x000099100b0b7816 */ /* 0x000fe400000000ff */
[----:B------:R-:W-:-:S02]  /*2da0*/  PRMT R7, R7, 0x9910, RZ ;  /* 0x0000991007077816 */ /* 0x000fc400000000ff */
[----:B------:R-:W-:Y:S02]  /*2db0*/  SEL R4, RZ, 0x100, !P0 ;  /* 0x00000100ff047807 */ /* 0x000fe40004000000 */
[----:B------:R-:W-:Y:S02]  /*2dc0*/  SEL R5, RZ, 0x200, !P3 ;  /* 0x00000200ff057807 */ /* 0x000fe40005800000 */
[----:B------:R-:W-:Y:S02]  /*2dd0*/  ISETP.NE.AND P2, PT, R11, RZ, P2 ;  /* 0x000000ff0b00720c */ /* 0x000fe40001745270 */
[----:B------:R-:W-:Y:S02]  /*2de0*/  ISETP.NE.AND P1, PT, R7, RZ, P1 ;  /* 0x000000ff0700720c */ /* 0x000fe40000f25270 */
[----:B------:R-:W-:Y:S02]  /*2df0*/  PLOP3.LUT P0, PT, PT, PT, UP0, 0x40, 0x0 ;  /* 0x000000000000781c */ /* 0x000fe40003f0e808 */
[----:B------:R-:W-:-:S02]  /*2e00*/  SEL R11, RZ, 0x400, !P2 ;  /* 0x00000400ff0b7807 */ /* 0x000fc40005000000 */
[----:B------:R-:W-:Y:S02]  /*2e10*/  SEL R12, RZ, 0x800, !P1 ;  /* 0x00000800ff0c7807 */ /* 0x000fe40004800000 */
[----:B------:R-:W-:Y:S02]  /*2e20*/  LOP3.LUT R3, R5, R4, R3, 0xfe, !PT ;  /* 0x0000000405037212 */ /* 0x000fe400078efe03 */
[----:B------:R-:W-:Y:S02]  /*2e30*/  CS2R R4, SRZ ;  /* 0x0000000000047805 */ /* 0x000fe4000001ff00 */
[----:B------:R-:W-:Y:S02]  /*2e40*/  SEL R120, R6, RZ, !P0 ;  /* 0x000000ff06787207 */ /* 0x000fe40004000000 */
[----:B------:R-:W-:Y:S02]  /*2e50*/  CS2R R6, SRZ ;  /* 0x0000000000067805 */ /* 0x000fe4000001ff00 */
[----:B------:R-:W-:-:S02]  /*2e60*/  LOP3.LUT R3, R12, R11, R3, 0xfe, !PT ;  /* 0x0000000b0c037212 */ /* 0x000fc400078efe03 */
[----:B------:R-:W-:Y:S02]  /*2e70*/  CS2R R12, SRZ ;  /* 0x00000000000c7805 */ /* 0x000fe4000001ff00 */
[----:B------:R-:W-:Y:S01]  /*2e80*/  PLOP3.LUT P0, PT, PT, PT, UP0, 0x40, 0x0 ;  /* 0x000000000000781c */ /* 0x000fe20003f0e808 */
[----:B------:R-:W-:Y:S01]  /*2e90*/  UISETP.GE.AND UP0, UPT, UR5, 0x1, UPT ;  /* 0x000000010500788c */ /* 0x000fe2000bf06270 */
[----:B------:R-:W-:Y:S02]  /*2ea0*/  CS2R R10, SRZ ;  /* 0x00000000000a7805 */ /* 0x000fe4000001ff00 */
[----:B------:R-:W-:Y:S02]  /*2eb0*/  SEL R119, R3, RZ, !P0 ;  /* 0x000000ff03777207 */ /* 0x000fe40004000000 */
[----:B------:R-:W-:Y:S02]  /*2ec0*/  SHF.R.U32.HI R3, RZ, 0x5, R2 ;  /* 0x00000005ff037819 */ /* 0x000fe40000011602 */
[----:B------:R-:W-:-:S04]  /*2ed0*/  PLOP3.LUT P0, PT, PT, PT, UP0, 0x40, 0x0 ;  /* 0x000000000000781c */ /* 0x000fc80003f0e808 */
[----:B------:R-:W1:Y:S02]  /*2ee0*/  SHFL.IDX PT, R3, R3, RZ, 0x1f ;  /* 0x00001fff03037589 */ /* 0x000e6400000e0000 */
[----:B-1----:R-:W-:-:S13]  /*2ef0*/  R2UR UR27, R3 ;  /* 0x00000000031b72ca */ /* 0x002fda00000e0000 */
[----:B------:R-:W-:-:S04]  /*2f00*/  USHF.R.S32.HI UR28, URZ, 0x1f, UR27 ;  /* 0x0000001f3f1c7899 */ /* 0x000fc8000801141b */
[----:B------:R-:W-:-:S04]  /*2f10*/  ULEA.HI UR28, UR28, UR27, URZ, 0x2 ;  /* 0x0000001b1c1c7291 */ /* 0x000fc8000f8f103f */
[----:B------:R-:W-:Y:S02]  /*2f20*/  ULOP3.LUT UR26, UR28, 0xfffffffc, URZ, 0xc0, !UPT ;  /* 0xfffffffc1c1a7892 */ /* 0x000fe4000f8ec03f */
[----:B------:R-:W-:Y:S02]  /*2f30*/  USHF.R.S32.HI UR28, URZ, 0x2, UR28 ;  /* 0x000000023f1c7899 */ /* 0x000fe4000801141c */
[----:B------:R-:W-:-:S04]  /*2f40*/  UIADD3 UR5, UR27, -UR26, URZ ;  /* 0x8000001a1b057290 */ /* 0x000fc8000fffe03f */
[----:B------:R-:W-:-:S04]  /*2f50*/  ULEA.HI UR27, UR5, UR5, URZ, 0x1 ;  /* 0x00000005051b7291 */ /* 0x000fc8000f8f083f */
[----:B------:R-:W-:Y:S02]  /*2f60*/  ULOP3.LUT UR26, UR27, 0xfffffffe, URZ, 0xc0, !UPT ;  /* 0xfffffffe1b1a7892 */ /* 0x000fe4000f8ec03f */
[----:B------:R-:W-:Y:S02]  /*2f70*/  USHF.R.S32.HI UR27, URZ, 0x1, UR27 ;  /* 0x000000013f1b7899 */ /* 0x000fe4000801141b */
[----:B------:R-:W-:Y:S01]  /*2f80*/  UIADD3 UR26, UR5, -UR26, URZ ;  /* 0x8000001a051a7290 */ /* 0x000fe2000fffe03f */
[----:B------:R-:W-:Y:S11]  /*2f90*/  @P0 BRA `(.L_x_3) ;  /* 0x0000001800740947 */ /* 0x000ff60003800000 */
[----:B------:R-:W-:Y:S01]  /*2fa0*/  IMAD.U32 R101, RZ, RZ, UR22 ;  /* 0x00000016ff657e24 */ /* 0x000fe2000f8e00ff */
[----:B------:R-:W-:Y:S01]  /*2fb0*/  ULEA UR5, UR28, UR27, 0x5 ;  /* 0x0000001b1c057291 */ /* 0x000fe2000f8e283f */
[----:B------:R-:W-:Y:S01]  /*2fc0*/  IMAD.U32 R3, RZ, RZ, UR22 ;  /* 0x00000016ff037e24 */ /* 0x000fe2000f8e00ff */
[----:B------:R-:W-:Y:S01]  /*2fd0*/  ULEA UR42, UR28, UR26, 0x5 ;  /* 0x0000001a1c2a7291 */ /* 0x000fe2000f8e283f */
[----:B------:R-:W-:Y:S01]  /*2fe0*/  IMAD.U32 R100, RZ, RZ, UR23 ;  /* 0x00000017ff647e24 */ /* 0x000fe2000f8e00ff */
[----:B------:R-:W-:Y:S01]  /*2ff0*/  LEA R101, P0, R101, R68, 0x1 ;  /* 0x0000004465657211 */ /* 0x000fe200078008ff */
[----:B------:R-:W-:Y:S01]  /*3000*/  USHF.L.U32 UR5, UR5, 0x5, URZ ;  /* 0x0000000505057899 */ /* 0x000fe2000800063f */
[C---:B------:R-:W-:Y:S01]  /*3010*/  LOP3.LUT R55, R2.reuse, 0x7, RZ, 0xc0, !PT ;  /* 0x0000000702377812 */ /* 0x040fe200078ec0ff */
[----:B------:R-:W-:Y:S01]  /*3020*/  USHF.L.U32 UR42, UR42, 0x5, URZ ;  /* 0x000000052a2a7899 */ /* 0x000fe2000800063f */
[----:B------:R-:W-:Y:S01]  /*3030*/  LEA.HI.X R100, R3, R69, R100, 0x1, P0 ;  /* 0x0000004503647211 */ /* 0x000fe200000f0c64 */
[----:B------:R-:W-:Y:S01]  /*3040*/  USHF.L.U32 UR5, UR5, 0x3, URZ ;  /* 0x0000000305057899 */ /* 0x000fe2000800063f */
[----:B------:R-:W-:Y:S01]  /*3050*/  LOP3.LUT R3, R2, 0x1f, RZ, 0xc0, !PT ;  /* 0x0000001f02037812 */ /* 0x000fe200078ec0ff */
[----:B------:R-:W-:Y:S01]  /*3060*/  USHF.R.S32.HI UR42, URZ, 0x1, UR42 ;  /* 0x000000013f2a7899 */ /* 0x000fe2000801142a */
[----:B------:R-:W-:Y:S01]  /*3070*/  VIADD R122, R0, UR30 ;  /* 0x0000001e007a7c36 */ /* 0x000fe20008000000 */
[----:B------:R-:W-:Y:S01]  /*3080*/  UIMAD.WIDE.U32 UR44, UR10, 0x3, URZ ;  /* 0x000000030a2c78a5 */ /* 0x000fe2000f8e003f */
[----:B------:R-:W-:Y:S01]  /*3090*/  SHF.R.U32.HI R3, RZ, 0x3, R3 ;  /* 0x00000003ff037819 */ /* 0x000fe20000011603 */
[----:B------:R-:W-:Y:S01]  /*30a0*/  UIMAD UR31, UR11, 0x3, URZ ;  /* 0x000000030b1f78a4 */ /* 0x000fe2000f8e023f */
[----:B------:R-:W-:Y:S01]  /*30b0*/  IMAD R122, R85, 0x2, R122 ;  /* 0x00000002557a7824 */ /* 0x000fe200078e027a */
[----:B------:R-:W-:Y:S01]  /*30c0*/  USHF.L.U32 UR23, UR10, 0x1, URZ ;  /* 0x000000010a177899 */ /* 0x000fe2000800063f */
[C---:B------:R-:W-:Y:S01]  /*30d0*/  LOP3.LUT R68, R3.reuse, 0x7, R2, 0x78, !PT ;  /* 0x0000000703447812 */ /* 0x040fe200078e7802 */
[C---:B------:R-:W-:Y:S01]  /*30e0*/  IMAD.SHL.U32 R54, R3.reuse, 0x20, RZ ;  /* 0x0000002003367824 */ /* 0x040fe200078e00ff */
[----:B------:R-:W-:Y:S01]  /*30f0*/  USHF.L.U64.HI UR22, UR10, 0x1, UR11 ;  /* 0x000000010a167899 */ /* 0x000fe2000801020b */
[----:B------:R-:W-:Y:S01]  /*3100*/  VIADD R118, R86, 0x30 ;  /* 0x0000003056767836 */ /* 0x000fe20000000000 */
[----:B------:R-:W-:Y:S01]  /*3110*/  ULEA.HI.SX32 UR10, UR29, 0xffffffff, 0x1c ;  /* 0xffffffff1d0a7891 */ /* 0x000fe2000f8fe23f */
[----:B------:R-:W-:Y:S01]  /*3120*/  IMAD R3, R3, 0x20, R68 ;  /* 0x0000002003037824 */ /* 0x000fe200078e0244 */
[----:B------:R-:W-:Y:S01]  /*3130*/  LOP3.LUT R2, R54, 0xffffffe0, R55, 0xe2, !PT ;  /* 0xffffffe036027812 */ /* 0x000fe200078ee237 */
[----:B------:R-:W-:Y:S01]  /*3140*/  UIADD3 UR40, UR4, 0x4000, URZ ;  /* 0x0000400004287890 */ /* 0x000fe2000fffe03f */
[----:B------:R-:W-:Y:S01]  /*3150*/  VIADD R122, R122, 0x38 ;  /* 0x000000387a7a7836 */ /* 0x000fe20000000000 */
[----:B------:R-:W-:Y:S01]  /*3160*/  UIADD3 UR29, UR45, UR31, URZ ;  /* 0x0000001f2d1d7290 */ /* 0x000fe2000fffe03f */
[----:B------:R-:W-:Y:S01]  /*3170*/  LEA R3, R3, UR4, 0x4 ;  /* 0x0000000403037c11 */ /* 0x000fe2000f8e20ff */
[C---:B------:R-:W-:Y:S01]  /*3180*/  VIADD R54, R2.reuse, UR42 ;  /* 0x0000002a02367c36 */ /* 0x040fe20008000000 */
[----:B------:R-:W-:Y:S01]  /*3190*/  UIADD3 UR11, UP5, UR23, 0x100, URZ ;  /* 0x00000100170b7890 */ /* 0x000fe2000ffbe03f */
[----:B------:R-:W-:Y:S01]  /*31a0*/  IMAD.SHL.U32 R2, R2, 0x10, RZ ;  /* 0x0000001002027824 */ /* 0x000fe200078e00ff */
[----:B------:R-:W-:Y:S01]  /*31b0*/  UIADD3 UR31, UP4, UR44, 0x180, URZ ;  /* 0x000001802c1f7890 */ /* 0x000fe2000ff9e03f */
[----:B------:R-:W1:Y:S01]  /*31c0*/  LDS.128 R72, [R3+UR5+0x6000] ;  /* 0x0060000503487984 */ /* 0x000e620008000c00 */
[----:B------:R-:W-:Y:S01]  /*31d0*/  LEA R54, R54, UR4, 0x4 ;  /* 0x0000000436367c11 */ /* 0x000fe2000f8e20ff */
[----:B------:R-:W-:Y:S01]  /*31e0*/  UIADD3 UR33, UP3, UR44, 0x100, URZ ;  /* 0x000001002c217890 */ /* 0x000fe2000ff7e03f */
[----:B------:R-:W-:Y:S01]  /*31f0*/  LOP3.LUT R0, R2, 0x40, RZ, 0x3c, !PT ;  /* 0x0000004002007812 */ /* 0x000fe200078e3cff */
[----:B------:R-:W2:Y:S01]  /*3200*/  LDS.128 R76, [R3+UR5+0x6080] ;  /* 0x00608005034c7984 */ /* 0x000ea20008000c00 */
[----:B------:R-:W-:-:S02]  /*3210*/  UIADD3 UR35, UP2, UR44, 0x80, URZ ;  /* 0x000000802c237890 */ /* 0x000fc4000ff5e03f */
[----:B------:R-:W-:Y:S01]  /*3220*/  UIADD3 UR37, UP1, UR23, 0x180, URZ ;  /* 0x0000018017257890 */ /* 0x000fe2000ff3e03f */
[----:B------:R-:W3:Y:S01]  /*3230*/  LDS.128 R68, [R54] ;  /* 0x0000000036447984 */ /* 0x000ee20000000c00 */
[----:B------:R-:W-:Y:S02]  /*3240*/  UIADD3 UR38, UP0, UR23, 0x80, URZ ;  /* 0x0000008017267890 */ /* 0x000fe4000ff1e03f */
[----:B------:R-:W-:Y:S01]  /*3250*/  ULEA UR4, UR42, UR4, 0x4 ;  /* 0x000000042a047291 */ /* 0x000fe2000f8e203f */
[----:B------:R4:W1:Y:S01]  /*3260*/  LDS.128 R80, [R54+0x80] ;  /* 0x0000800036507984 */ /* 0x0008620000000c00 */
[----:B------:R-:W-:Y:S01]  /*3270*/  UIADD3 UR41, -UR41, UR10, URZ ;  /* 0x0000000a29297290 */ /* 0x000fe2000fffe13f */
[----:B------:R-:W-:Y:S01]  /*3280*/  UMOV UR49, URZ ;  /* 0x0000003f00317c82 */ /* 0x000fe20008000000 */
[----:B------:R-:W-:Y:S01]  /*3290*/  UMOV UR39, 0x2 ;  /* 0x0000000200277882 */ /* 0x000fe20000000000 */
[----:B------:R-:W-:Y:S02]  /*32a0*/  UIADD3.X UR10, URZ, UR22, URZ, UP5, !UPT ;  /* 0x000000163f0a7290 */ /* 0x000fe4000affe43f */
[----:B------:R-:W-:-:S02]  /*32b0*/  UIADD3.X UR30, URZ, UR29, URZ, UP4, !UPT ;  /* 0x0000001d3f1e7290 */ /* 0x000fc4000a7fe43f */
[----:B------:R-:W-:Y:S02]  /*32c0*/  UIADD3.X UR32, URZ, UR29, URZ, UP3, !UPT ;  /* 0x0000001d3f207290 */ /* 0x000fe40009ffe43f */
[----:B------:R-:W-:Y:S02]  /*32d0*/  UIADD3.X UR34, URZ, UR29, URZ, UP2, !UPT ;  /* 0x0000001d3f227290 */ /* 0x000fe400097fe43f */
[----:B------:R-:W-:Y:S02]  /*32e0*/  UIADD3.X UR36, URZ, UR22, URZ, UP1, !UPT ;  /* 0x000000163f247290 */ /* 0x000fe40008ffe43f */
[----:B------:R-:W-:Y:S02]  /*32f0*/  UIADD3.X UR46, URZ, UR22, URZ, UP0, !UPT ;  /* 0x000000163f2e7290 */ /* 0x000fe400087fe43f */
[----:B------:R-:W-:Y:S01]  /*3300*/  UIADD3 UR4, UR4, 0x800, URZ ;  /* 0x0000080004047890 */ /* 0x000fe2000fffe03f */
[----:B------:R-:W-:Y:S01]  /*3310*/  UMOV UR52, 0x4000 ;  /* 0x0000400000347882 */ /* 0x000fe20000000000 */
[----:B------:R-:W-:Y:S01]  /*3320*/  UMOV UR43, 0xffffc000 ;  /* 0xffffc000002b7882 */ /* 0x000fe20000000000 */
[----:B------:R-:W-:Y:S01]  /*3330*/  UMOV UR42, 0xfffffb80 ;  /* 0xfffffb80002a7882 */ /* 0x000fe20000000000 */
[----:B----4-:R-:W-:-:S08]  /*3340*/  CS2R R54, SRZ ;  /* 0x0000000000367805 */ /* 0x010fd0000001ff00 */
.L_x_4:
[----:B------:R-:W-:-:S04]  /*3350*/  DEPBAR.LE SB5, 0xc ;  /* 0x0000d3000000791a */ /* 0x000fc80000000000 */
[C---:B-1-3--:R-:W5:Y:S01]  /*3360*/  DMMA.8x8x4 R4, R68.reuse, R72, R4 ;  /* 0x000000484404723f */ /* 0x04af620000000004 */
[----:B------:R-:W-:Y:S01]  /*3370*/  LDS.128 R92, [R2+UR4] ;  /* 0x00000004025c7984 */ /* 0x000fe20008000c00 */
[----:B------:R-:W-:Y:S02]  /*3380*/  UIADD3 UR48, UR5, -0x4000, URZ ;  /* 0xffffc00005307890 */ /* 0x000fe4000fffe03f */
[----:B------:R-:W-:Y:S01]  /*3390*/  IADD3 R130, P0, R101, UR23, RZ ;  /* 0x0000001765827c10 */ /* 0x000fe2000ff1e0ff */
[----:B------:R-:W-:Y:S01]  /*33a0*/  IMAD.MOV.U32 R125, RZ, RZ, R123 ;  /* 0x000000ffff7d7224 */ /* 0x000fe200078e007b */
[----:B------:R-:W-:Y:S01]  /*33b0*/  UISETP.NE.AND UP0, UPT, UR41, 0x2, UPT ;  /* 0x000000022900788c */ /* 0x000fe2000bf05270 */
[----:B------:R-:W-:Y:S01]  /*33c0*/  VIADD R127, R108, UR40 ;  /* 0x000000286c7f7c36 */ /* 0x000fe20008000000 */
[----:B------:R-:W-:Y:S01]  /*33d0*/  IADD3.X R131, R100, UR22, RZ, P0, !PT ;  /* 0x0000001664837c10 */ /* 0x000fe200087fe4ff */
[----:B--2---:R-:W2:Y:S01]  /*33e0*/  LDS.128 R84, [R3+UR5+0x6800] ;  /* 0x0068000503547984 */ /* 0x004ea20008000c00 */
[----:B------:R-:W-:Y:S01]  /*33f0*/  IADD3 R128, P0, R124, UR8, RZ ;  /* 0x000000087c807c10 */ /* 0x000fe2000ff1e0ff */
[----:B------:R-:W-:Y:S01]  /*3400*/  VIADD R121, R2, UR4 ;  /* 0x0000000402797c36 */ /* 0x000fe20008000000 */
[----:B------:R-:W-:Y:S01]  /*3410*/  UIADD3 UR49, UR49, 0x1, URZ ;  /* 0x0000000131317890 */ /* 0x000fe2000fffe03f */
[----:B------:R-:W-:Y:S01]  /*3420*/  IMAD.SHL.U32 R126, R120, 0x8, RZ ;  /* 0x00000008787e7824 */ /* 0x000fe200078e00ff */
[----:B------:R-:W-:Y:S01]  /*3430*/  IADD3.X R129, R123, UR9, RZ, P0, !PT ;  /* 0x000000097b817c10 */ /* 0x000fe200087fe4ff */
[----:B------:R-:W-:Y:S01]  /*3440*/  VIADD R123, R102, UR52 ;  /* 0x00000034667b7c36 */ /* 0x000fe20008000000 */
[C---:B------:R-:W5:Y:S01]  /*3450*/  DMMA.8x8x4 R8, R68.reuse, R74, R8 ;  /* 0x0000004a4408723f */ /* 0x040f620000000008 */
[----:B------:R-:W2:Y:S01]  /*3460*/  LDS.128 R88, [R3+UR5+0x6880] ;  /* 0x0068800503587984 */ /* 0x000ea20008000c00 */
[----:B------:R-:W-:Y:S01]  /*3470*/  UIADD3 UR51, UR4, 0x800, URZ ;  /* 0x0000080004337890 */ /* 0x000fe2000fffe03f */
[----:B------:R-:W-:Y:S01]  /*3480*/  ISETP.NE.AND P1, PT, R116, RZ, PT ;  /* 0x000000ff7400720c */ /* 0x000fe20003f25270 */
[----:B------:R-:W-:Y:S01]  /*3490*/  UIADD3 UR41, UR41, -0x1, URZ ;  /* 0xffffffff29297890 */ /* 0x000fe2000fffe03f */
[----:B------:R-:W-:Y:S01]  /*34a0*/  IADD3 R132, P0, R101, UR38, RZ ;  /* 0x0000002665847c10 */ /* 0x000fe2000ff1e0ff */
[----:B------:R-:W-:Y:S01]  /*34b0*/  UIADD3 UR39, UR39, 0x1, URZ ;  /* 0x0000000127277890 */ /* 0x000fe2000fffe03f */
[----:B------:R-:W-:Y:S02]  /*34c0*/  ISETP.LT.AND P1, PT, R118, UR18, !P1 ;  /* 0x0000001276007c0c */ /* 0x000fe4000cf21270 */
[----:B------:R-:W1:Y:S01]  /*34d0*/  LDS.128 R96, [R2+UR4+0x80] ;  /* 0x0000800402607984 */ /* 0x000e620008000c00 */
[----:B------:R-:W-:Y:S01]  /*34e0*/  IADD3.X R133, R100, UR46, RZ, P0, !PT ;  /* 0x0000002e64857c10 */ /* 0x000fe200087fe4ff */
[----:B------:R-:W-:Y:S01]  /*34f0*/  UISETP.NE.AND UP1, UPT, UR39, 0x3, UPT ;  /* 0x000000032700788c */ /* 0x000fe2000bf25270 */
[----:B------:R-:W-:Y:S01]  /*3500*/  LOP3.LUT P0, RZ, R126, 0x8, RZ, 0xc0, !PT ;  /* 0x000000087eff7812 */ /* 0x000fe2000780c0ff */
[----:B------:R-:W-:Y:S01]  /*3510*/  IMAD.SHL.U32 R126, R120, 0x4, RZ ;  /* 0x00000004787e7824 */ /* 0x000fe200078e00ff */
[----:B------:R-:W-:Y:S01]  /*3520*/  ISETP.NE.AND P2, PT, R115, RZ, PT ;  /* 0x000000ff7300720c */ /* 0x000fe20003f45270 */
[----:B------:R-:W-:Y:S01]  /*3530*/  USEL UR50, UR43, 0x2000, !UP1 ;  /* 0x000020002b327887 */ /* 0x000fe2000c800000 */
[C---:B------:R-:W5:Y:S01]  /*3540*/  DMMA.8x8x4 R12, R68.reuse, R76, R12 ;  /* 0x0000004c440c723f */ /* 0x040f62000000000c */
[----:B------:R-:W-:Y:S02]  /*3550*/  USEL UR39, UR39, URZ, UP1 ;  /* 0x0000003f27277287 */ /* 0x000fe40008800000 */
[----:B------:R-:W-:Y:S01]  /*3560*/  ISETP.LT.AND P2, PT, R118, UR18, !P2 ;  /* 0x0000001276007c0c */ /* 0x000fe2000d741270 */
[----:B------:R-:W-:Y:S01]  /*3570*/  UIADD3 UR52, UR50, UR52, URZ ;  /* 0x0000003432347290 */ /* 0x000fe2000fffe03f */
[----:B------:R-:W-:Y:S04]  /*3580*/  ISETP.NE.AND P3, PT, R114, RZ, PT ;  /* 0x000000ff7200720c */ /* 0x000fe80003f65270 */
[----:B------:R-:W-:Y:S01]  /*3590*/  @!PT LDS RZ, [RZ] ;  /* 0x00000000fffff984 */ /* 0x000fe20000000800 */
[----:B------:R-:W-:Y:S01]  /*35a0*/  @!PT LDS RZ, [RZ] ;  /* 0x00000000fffff984 */ /* 0x000fe20000000800 */
[----:B------:R-:W-:Y:S01]  /*35b0*/  @!PT LDS RZ, [RZ] ;  /* 0x00000000fffff984 */ /* 0x000fe20000000800 */
[----:B------:R3:W-:Y:S01]  /*35c0*/  LDGSTS.E.LTC128B.64 [R127], desc[UR24][R124.64], P0 ;  /* 0x000000007c7f7fae */ /* 0x0007e20008121b58 */
[----:B------:R-:W-:Y:S01]  /*35d0*/  LOP3.LUT P0, RZ, R126, 0x8, RZ, 0xc0, !PT ;  /* 0x000000087eff7812 */ /* 0x000fe2000780c0ff */
[C---:B------:R-:W-:Y:S01]  /*35e0*/  IMAD.SHL.U32 R126, R119.reuse, 0x8, RZ ;  /* 0x00000008777e7824 */ /* 0x040fe200078e00ff */
[----:B------:R-:W-:Y:S04]  /*35f0*/  ISETP.LT.AND P3, PT, R118, UR18, !P3 ;  /* 0x0000001276007c0c */ /* 0x000fe8000df61270 */
[-C--:B------:R-:W5:Y:S07]  /*3600*/  DMMA.8x8x4 R16, R68, R78.reuse, R16 ;  /* 0x0000004e4410723f */ /* 0x080f6e0000000010 */
[----:B------:R4:W-:Y:S01]  /*3610*/  LDGSTS.E.LTC128B.64 [R127+0x200], desc[UR24][R128.64], P0 ;  /* 0x00200000807f7fae */ /* 0x0009e20008121b58 */
[----:B------:R-:W-:Y:S01]  /*3620*/  LOP3.LUT P0, RZ, R126, 0x8, RZ, 0xc0, !PT ;  /* 0x000000087eff7812 */ /* 0x000fe2000780c0ff */
[----:B------:R-:W-:Y:S01]  /*3630*/  IMAD.SHL.U32 R126, R119, 0x4, RZ ;  /* 0x00000004777e7824 */ /* 0x000fe200078e00ff */
[----:B------:R-:W-:Y:S06]  /*3640*/  DEPBAR.LE SB5, 0xc ;  /* 0x0000d3000000791a */ /* 0x000fec0000000000 */
[C---:B------:R-:W5:Y:S04]  /*3650*/  DMMA.8x8x4 R20, R70.reuse, R78, R20 ;  /* 0x0000004e4614723f */ /* 0x040f680000000014 */
[----:B---3--:R-:W-:Y:S01]  /*3660*/  IMAD.SHL.U32 R124, R120, 0x2, RZ ;  /* 0x00000002787c7824 */ /* 0x008fe200078e00ff */
[----:B------:R3:W-:Y:S01]  /*3670*/  LDGSTS.E.LTC128B.64 [R123+0x6000], desc[UR24][R130.64], P0 ;  /* 0x06000000827b7fae */ /* 0x0007e20008121b58 */
[----:B------:R-:W-:Y:S10]  /*3680*/  LOP3.LUT P0, RZ, R126, 0x8, RZ, 0xc0, !PT ;  /* 0x000000087eff7812 */ /* 0x000ff4000780c0ff */
[C---:B------:R-:W5:Y:S03]  /*3690*/  DMMA.8x8x4 R24, R70.reuse, R76, R24 ;  /* 0x0000004c4618723f */ /* 0x040f660000000018 */
[----:B----4-:R4:W-:Y:S01]  /*36a0*/  LDGSTS.E.LTC128B.64 [R123+0x6080], desc[UR24][R132.64], P0 ;  /* 0x06080000847b7fae */ /* 0x0109e20008121b58 */
[----:B------:R-:W-:Y:S04]  /*36b0*/  IADD3 R136, P0, R128, UR8, RZ ;  /* 0x0000000880887c10 */ /* 0x000fe8000ff1e0ff */
[----:B------:R-:W-:Y:S02]  /*36c0*/  IADD3.X R137, R129, UR9, RZ, P0, !PT ;  /* 0x0000000981897c10 */ /* 0x000fe400087fe4ff */
[----:B------:R-:W-:Y:S06]  /*36d0*/  IADD3 R128, P0, R101, UR11, RZ ;  /* 0x0000000b65807c10 */ /* 0x000fec000ff1e0ff */
[C---:B------:R-:W5:Y:S04]  /*36e0*/  DMMA.8x8x4 R28, R70.reuse, R74, R28 ;  /* 0x0000004a461c723f */ /* 0x040f68000000001c */
[----:B------:R-:W-:Y:S02]  /*36f0*/  IADD3.X R129, R100, UR10, RZ, P0, !PT ;  /* 0x0000000a64817c10 */ /* 0x000fe400087fe4ff */
[----:B---3--:R-:W-:Y:S04]  /*3700*/  IADD3 R130, P0, R136, UR8, RZ ;  /* 0x0000000888827c10 */ /* 0x008fe8000ff1e0ff */
[----:B------:R-:W-:Y:S02]  /*3710*/  IADD3.X R131, R137, UR9, RZ, P0, !PT ;  /* 0x0000000989837c10 */ /* 0x000fe400087fe4ff */
[----:B------:R-:W-:Y:S01]  /*3720*/  LOP3.LUT P0, RZ, R124, 0x8, RZ, 0xc0, !PT ;  /* 0x000000087cff7812 */ /* 0x000fe2000780c0ff */
[----:B------:R-:W-:Y:S03]  /*3730*/  IMAD.SHL.U32 R124, R119, 0x2, RZ ;  /* 0x00000002777c7824 */ /* 0x000fe600078e00ff */
[-C--:B----4-:R4:W5:Y:S02]  /*3740*/  DMMA.8x8x4 R32, R70, R72.reuse, R32 ;  /* 0x000000484620723f */ /* 0x0909640000000020 */
[----:B----4-:R-:W-:Y:S01]  /*3750*/  LDS.128 R68, [R0+UR4+0x800] ;  /* 0x0008000400447984 */ /* 0x010fe20008000c00 */
[----:B------:R-:W-:Y:S11]  /*3760*/  DEPBAR.LE SB5, 0xc ;  /* 0x0000d3000000791a */ /* 0x000ff60000000000 */
[----:B------:R-:W-:Y:S02]  /*3770*/  @!UPT UIADD3 URZ, URZ, URZ, URZ ;  /* 0x0000003f3f3ff290 */ /* 0x000fe4000fffe03f */
[C---:B------:R-:W5:Y:S11]  /*3780*/  DMMA.8x8x4 R36, R80.reuse, R72, R36 ;  /* 0x000000485024723f */ /* 0x040f760000000024 */
[----:B------:R-:W-:Y:S05]  /*3790*/  @!UPT UIADD3 URZ, URZ, URZ, URZ ;  /* 0x0000003f3f3ff290 */ /* 0x000fea000fffe03f */
[C---:B------:R-:W5:Y:S11]  /*37a0*/  DMMA.8x8x4 R40, R80.reuse, R74, R40 ;  /* 0x0000004a5028723f */ /* 0x040f760000000028 */
[----:B------:R-:W-:Y:S05]  /*37b0*/  @!UPT UIADD3 URZ, URZ, URZ, URZ ;  /* 0x0000003f3f3ff290 */ /* 0x000fea000fffe03f */
[C---:B------:R-:W5:Y:S11]  /*37c0*/  DMMA.8x8x4 R44, R80.reuse, R76, R44 ;  /* 0x0000004c502c723f */ /* 0x040f76000000002c */
[----:B------:R-:W-:Y:S05]  /*37d0*/  @!UPT UIADD3 URZ, URZ, URZ, URZ ;  /* 0x0000003f3f3ff290 */ /* 0x000fea000fffe03f */
[-C--:B------:R-:W5:Y:S01]  /*37e0*/  DMMA.8x8x4 R48, R80, R78.reuse, R48 ;  /* 0x0000004e5030723f */ /* 0x080f620000000030 */
[----:B------:R-:W-:Y:S11]  /*37f0*/  DEPBAR.LE SB5, 0xc ;  /* 0x0000d3000000791a */ /* 0x000ff60000000000 */
[----:B------:R-:W-:Y:S04]  /*3800*/  @!UPT UIADD3 URZ, URZ, URZ, URZ ;  /* 0x0000003f3f3ff290 */ /* 0x000fe8000fffe03f */
[C---:B------:R-:W5:Y:S11]  /*3810*/  DMMA.8x8x4 R52, R82.reuse, R78, R52 ;  /* 0x0000004e5234723f */ /* 0x040f760000000034 */
[----:B------:R-:W-:Y:S05]  /*3820*/  @!UPT UIADD3 URZ, URZ, URZ, URZ ;  /* 0x0000003f3f3ff290 */ /* 0x000fea000fffe03f */
[C---:B------:R3:W5:Y:S02]  /*3830*/  DMMA.8x8x4 R56, R82.reuse, R76, R56 ;  /* 0x0000004c5238723f */ /* 0x0407640000000038 */
[----:B---3--:R-:W-:Y:S11]  /*3840*/  LDS.128 R76, [R3+UR5+0x7080] ;  /* 0x00708005034c7984 */ /* 0x008ff60008000c00 */
[----:B------:R-:W-:Y:S03]  /*3850*/  @!UPT UIADD3 URZ, URZ, URZ, URZ ;  /* 0x0000003f3f3ff290 */ /* 0x000fe6000fffe03f */
[C---:B------:R-:W5:Y:S11]  /*3860*/  DMMA.8x8x4 R60, R82.reuse, R74, R60 ;  /* 0x0000004a523c723f */ /* 0x040f76000000003c */
[----:B------:R-:W-:Y:S05]  /*3870*/  @!UPT UIADD3 URZ, URZ, URZ, URZ ;  /* 0x0000003f3f3ff290 */ /* 0x000fea000fffe03f */
[----:B------:R3:W5:Y:S02]  /*3880*/  DMMA.8x8x4 R64, R82, R72, R64 ;  /* 0x000000485240723f */ /* 0x0007640000000040 */
[----:B---3--:R-:W3:Y:S08]  /*3890*/  LDS.128 R72, [R3+UR5+0x7000] ;  /* 0x0070000503487984 */ /* 0x008ef00008000c00 */
[----:B------:R-:W4:Y:S01]  /*38a0*/  LDS.128 R80, [R0+UR4+0x880] ;  /* 0x0008800400507984 */ /* 0x000f220008000c00 */
[----:B------:R-:W-:-:S05]  /*38b0*/  DEPBAR.LE SB5, 0xc ;  /* 0x0000d3000000791a */ /* 0x000fca0000000000 */
[C---:B--2---:R-:W5:Y:S02]  /*38c0*/  DMMA.8x8x4 R4, R94.reuse, R84, R4 ;  /* 0x000000545e04723f */ /* 0x044f640000000004 */
[----:B------:R-:W-:Y:S01]  /*38d0*/  @!PT LDS RZ, [RZ] ;  /* 0x00000000fffff984 */ /* 0x000fe20000000800 */
[----:B------:R-:W-:Y:S01]  /*38e0*/  @!PT LDS RZ, [RZ] ;  /* 0x00000000fffff984 */ /* 0x000fe20000000800 */
[----:B------:R-:W-:Y:S01]  /*38f0*/  @!PT LDS RZ, [RZ] ;  /* 0x00000000fffff984 */ /* 0x000fe20000000800 */
[----:B------:R-:W-:Y:S02]  /*3900*/  LDGSTS.E.LTC128B.64 [R127+0x400], desc[UR24][R136.64], P0 ;  /* 0x00400000887f7fae */ /* 0x000fe40008121b58 */
[C---:B------:R-:W-:Y:S04]  /*3910*/  IADD3 R134, P0, R101.reuse, UR37, RZ ;  /* 0x0000002565867c10 */ /* 0x040fe8000ff1e0ff */
[----:B------:R-:W-:Y:S02]  /*3920*/  IADD3.X R135, R100, UR36, RZ, P0, !PT ;  /* 0x0000002464877c10 */ /* 0x000fe400087fe4ff */
[----:B------:R-:W-:Y:S06]  /*3930*/  LOP3.LUT P0, RZ, R120, 0x8, RZ, 0xc0, !PT ;  /* 0x0000000878ff7812 */ /* 0x000fec000780c0ff */
[C---:B------:R-:W5:Y:S07]  /*3940*/  DMMA.8x8x4 R8, R94.reuse, R86, R8 ;  /* 0x000000565e08723f */ /* 0x040f6e0000000008 */
[----:B------:R-:W-:Y:S01]  /*3950*/  LDGSTS.E.LTC128B.64 [R127+0x600], desc[UR24][R130.64], P0 ;  /* 0x00600000827f7fae */ /* 0x000fe20008121b58 */
[----:B------:R-:W-:Y:S08]  /*3960*/  IADD3 R132, P0, R101, UR44, RZ ;  /* 0x0000002c65847c10 */ /* 0x000ff0000ff1e0ff */
[C---:B------:R-:W5:Y:S04]  /*3970*/  DMMA.8x8x4 R12, R94.reuse, R88, R12 ;  /* 0x000000585e0c723f */ /* 0x040f68000000000c */
[----:B------:R-:W-:Y:S02]  /*3980*/  IADD3.X R133, R100, UR29, RZ, P0, !PT ;  /* 0x0000001d64857c10 */ /* 0x000fe400087fe4ff */
[----:B------:R-:W-:Y:S01]  /*3990*/  LOP3.LUT P0, RZ, R124, 0x8, RZ, 0xc0, !PT ;  /* 0x000000087cff7812 */ /* 0x000fe2000780c0ff */
[----:B------:R-:W-:Y:S09]  /*39a0*/  VIADD R124, R122, 0xfffffff8 ;  /* 0xfffffff87a7c7836 */ /* 0x000ff20000000000 */
[-C--:B------:R-:W5:Y:S03]  /*39b0*/  DMMA.8x8x4 R16, R94, R90.reuse, R16 ;  /* 0x0000005a5e10723f */ /* 0x080f660000000010 */
[----:B------:R2:W-:Y:S01]  /*39c0*/  LDGSTS.E.LTC128B.64 [R123+0x6100], desc[UR24][R128.64], P0 ;  /* 0x06100000807b7fae */ /* 0x0005e20008121b58 */
[----:B------:R-:W-:Y:S01]  /*39d0*/  LOP3.LUT P0, RZ, R119, 0x8, RZ, 0xc0, !PT ;  /* 0x0000000877ff7812 */ /* 0x000fe2000780c0ff */
[----:B------:R-:W-:Y:S11]  /*39e0*/  DEPBAR.LE SB5, 0xc ;  /* 0x0000d3000000791a */ /* 0x000ff60000000000 */
[C---:B------:R-:W5:Y:S01]  /*39f0*/  DMMA.8x8x4 R20, R92.reuse, R90, R20 ;  /* 0x0000005a5c14723f */ /* 0x040f620000000014 */
[----:B------:R3:W-:Y:S03]  /*3a00*/  LDGSTS.E.LTC128B.64 [R123+0x6180], desc[UR24][R134.64], P0 ;  /* 0x06180000867b7fae */ /* 0x0007e60008121b58 */
[----:B------:R-:W-:Y:S04]  /*3a10*/  ISETP.NE.AND P0, PT, R117, RZ, PT ;  /* 0x000000ff7500720c */ /* 0x000fe80003f05270 */
[----:B------:R-:W-:Y:S08]  /*3a20*/  ISETP.LT.AND P0, PT, R118, UR18, !P0 ;  /* 0x0000001276007c0c */ /* 0x000ff0000c701270 */
[C---:B------:R-:W5:Y:S01]  /*3a30*/  DMMA.8x8x4 R24, R92.reuse, R88, R24 ;  /* 0x000000585c18723f */ /* 0x040f620000000018 */
[----:B--2---:R-:W-:Y:S04]  /*3a40*/  SEL R128, RZ, 0x1, !P0 ;  /* 0x00000001ff807807 */ /* 0x004fe80004000000 */
[----:B------:R-:W-:Y:S02]  /*3a50*/  P2R R128, PR, R128, 0xf ;  /* 0x0000000f80807803 */ /* 0x000fe40000000000 */
[----:B------:R-:W-:Y:S02]  /*3a60*/  ISETP.NE.AND P2, PT, R109, RZ, PT ;  /* 0x000000ff6d00720c */ /* 0x000fe40003f45270 */
[----:B------:R-:W-:Y:S02]  /*3a70*/  ISETP.NE.AND P3, PT, RZ, UR14, PT ;  /* 0x0000000eff007c0c */ /* 0x000fe4000bf65270 */
[C---:B------:R-:W-:Y:S05]  /*3a80*/  ISETP.LT.AND P1, PT, R124.reuse, UR18, !P2 ;  /* 0x000000127c007c0c */ /* 0x040fea000d721270 */
[C---:B------:R-:W5:Y:S03]  /*3a90*/  DMMA.8x8x4 R28, R92.reuse, R86, R28 ;  /* 0x000000565c1c723f */ /* 0x040f66000000001c */
[C---:B------:R-:W-:Y:S04]  /*3aa0*/  ISETP.GE.OR P0, PT, R124.reuse, R106, !P3 ;  /* 0x0000006a7c00720c */ /* 0x040fe80005f06670 */
[----:B------:R-:W-:Y:S02]  /*3ab0*/  PLOP3.LUT P2, PT, P1, P0, PT, 0x80, 0x0 ;  /* 0x000000000000781c */ /* 0x000fe40000f41070 */
[C---:B------:R-:W-:Y:S02]  /*3ac0*/  ISETP.LT.AND P0, PT, R124.reuse, UR18, !P6 ;  /* 0x000000127c007c0c */ /* 0x040fe4000f701270 */
[----:B------:R-:W-:Y:S02]  /*3ad0*/  P2R R129, PR, RZ, 0x4 ;  /* 0x00000004ff817803 */ /* 0x000fe40000000000 */
[C---:B------:R-:W-:Y:S02]  /*3ae0*/  ISETP.GE.OR P1, PT, R124.reuse, R105, !P3 ;  /* 0x000000697c00720c */ /* 0x040fe40005f26670 */
[C---:B------:R-:W-:Y:S01]  /*3af0*/  ISETP.GE.OR P2, PT, R124.reuse, R104, !P3 ;  /* 0x000000687c00720c */ /* 0x040fe20005f46670 */
[-C--:B------:R2:W5:Y:S01]  /*3b00*/  DMMA.8x8x4 R32, R92, R84.reuse, R32 ;  /* 0x000000545c20723f */ /* 0x0805620000000020 */
[----:B------:R-:W-:Y:S01]  /*3b10*/  PLOP3.LUT P1, PT, P0, P1, PT, 0x80, 0x0 ;  /* 0x000000000000781c */ /* 0x000fe20000723070 */
[----:B--2---:R-:W-:Y:S01]  /*3b20*/  LDS.128 R92, [R0+UR4+0x1000] ;  /* 0x00100004005c7984 */ /* 0x004fe20008000c00 */
[C---:B------:R-:W-:Y:S02]  /*3b30*/  ISETP.LT.AND P0, PT, R124.reuse, UR18, !P5 ;  /* 0x000000127c007c0c */ /* 0x040fe4000ef01270 */
[C---:B------:R-:W-:Y:S02]  /*3b40*/  ISETP.GE.OR P3, PT, R124.reuse, R103, !P3 ;  /* 0x000000677c00720c */ /* 0x040fe40005f66670 */
[----:B------:R-:W-:Y:S02]  /*3b50*/  PLOP3.LUT P2, PT, P0, P2, PT, 0x80, 0x0 ;  /* 0x000000000000781c */ /* 0x000fe40000745070 */
[----:B------:R-:W-:Y:S01]  /*3b60*/  ISETP.LT.AND P0, PT, R124, UR18, !P4 ;  /* 0x000000127c007c0c */ /* 0x000fe2000e701270 */
[----:B------:R-:W-:Y:S06]  /*3b70*/  DEPBAR.LE SB5, 0xc ;  /* 0x0000d3000000791a */ /* 0x000fec0000000000 */
[C---:B-1----:R-:W5:Y:S01]  /*3b80*/  DMMA.8x8x4 R36, R98.reuse, R84, R36 ;  /* 0x000000546224723f */ /* 0x042f620000000024 */
[----:B------:R-:W-:Y:S03]  /*3b90*/  PLOP3.LUT P3, PT, P0, P3, PT, 0x80, 0x0 ;  /* 0x000000000000781c */ /* 0x000fe60000767070 */
[-C--:B------:R-:W-:Y:S04]  /*3ba0*/  ISETP.GE.AND P0, PT, R106, R124.reuse, PT ;  /* 0x0000007c6a00720c */ /* 0x080fe80003f06270 */
[----:B------:R-:W-:Y:S02]  /*3bb0*/  SEL R127, RZ, 0x1, !P0 ;  /* 0x00000001ff7f7807 */ /* 0x000fe40004000000 */
[-C--:B------:R-:W-:Y:S02]  /*3bc0*/  ISETP.GE.AND P0, PT, R105, R124.reuse, PT ;  /* 0x0000007c6900720c */ /* 0x080fe40003f06270 */
[----:B------:R-:W-:Y:S02]  /*3bd0*/  LOP3.LUT R127, R127, UR14, RZ, 0xfc, !PT ;  /* 0x0000000e7f7f7c12 */ /* 0x000fe4000f8efcff */
[----:B------:R-:W-:Y:S02]  /*3be0*/  SEL R126, RZ, 0x1, !P0 ;  /* 0x00000001ff7e7807 */ /* 0x000fe40004000000 */
[C---:B------:R-:W5:Y:S03]  /*3bf0*/  DMMA.8x8x4 R40, R98.reuse, R86, R40 ;  /* 0x000000566228723f */ /* 0x040f660000000028 */
[-C--:B------:R-:W-:Y:S02]  /*3c00*/  ISETP.GE.AND P0, PT, R104, R124.reuse, PT ;  /* 0x0000007c6800720c */ /* 0x080fe40003f06270 */
[----:B------:R-:W-:Y:S02]  /*3c10*/  PRMT R127, R127, 0x9910, RZ ;  /* 0x000099107f7f7816 */ /* 0x000fe400000000ff */
[----:B------:R-:W-:Y:S02]  /*3c20*/  SEL R125, RZ, 0x1, !P0 ;  /* 0x00000001ff7d7807 */ /* 0x000fe40004000000 */
[----:B------:R-:W-:Y:S02]  /*3c30*/  ISETP.GE.AND P0, PT, R103, R124, PT ;  /* 0x0000007c6700720c */ /* 0x000fe40003f06270 */
[----:B------:R-:W-:Y:S02]  /*3c40*/  LOP3.LUT R125, R125, UR14, RZ, 0xfc, !PT ;  /* 0x0000000e7d7d7c12 */ /* 0x000fe4000f8efcff */
[----:B------:R-:W-:Y:S02]  /*3c50*/  SEL R124, RZ, 0x1, !P0 ;  /* 0x00000001ff7c7807 */ /* 0x000fe40004000000 */
[----:B------:R-:W-:Y:S01]  /*3c60*/  ISETP.NE.AND P0, PT, R129, RZ, PT ;  /* 0x000000ff8100720c */ /* 0x000fe20003f05270 */
[C---:B------:R-:W5:Y:S03]  /*3c70*/  DMMA.8x8x4 R44, R98.reuse, R88, R44 ;  /* 0x00000058622c723f */ /* 0x040f66000000002c */
[----:B------:R-:W-:Y:S01]  /*3c80*/  ISETP.NE.AND P0, PT, R127, RZ, P0 ;  /* 0x000000ff7f00720c */ /* 0x000fe20000705270 */
[----:B------:R-:W-:Y:S01]  /*3c90*/  VIADD R127, R107, UR40 ;  /* 0x000000286b7f7c36 */ /* 0x000fe20008000000 */
[----:B------:R-:W-:Y:S01]  /*3ca0*/  PRMT R125, R125, 0x9910, RZ ;  /* 0x000099107d7d7816 */ /* 0x000fe200000000ff */
[----:B------:R-:W-:Y:S01]  /*3cb0*/  UIADD3 UR40, UR50, UR40, URZ ;  /* 0x0000002832287290 */ /* 0x000fe2000fffe03f */
[----:B------:R-:W-:Y:S02]  /*3cc0*/  LOP3.LUT R124, R124, UR14, RZ, 0xfc, !PT ;  /* 0x0000000e7c7c7c12 */ /* 0x000fe4000f8efcff */
[----:B------:R-:W-:Y:S02]  /*3cd0*/  ISETP.NE.AND P2, PT, R125, RZ, P2 ;  /* 0x000000ff7d00720c */ /* 0x000fe40001745270 */
[----:B------:R-:W-:Y:S02]  /*3ce0*/  PRMT R124, R124, 0x9910, RZ ;  /* 0x000099107c7c7816 */ /* 0x000fe400000000ff */
[----:B------:R-:W-:Y:S02]  /*3cf0*/  LOP3.LUT R126, R126, UR14, RZ, 0xfc, !PT ;  /* 0x0000000e7e7e7c12 */ /* 0x000fe4000f8efcff */
[----:B------:R-:W-:Y:S01]  /*3d00*/  ISETP.NE.AND P3, PT, R124, RZ, P3 ;  /* 0x000000ff7c00720c */ /* 0x000fe20001f65270 */
[-C--:B------:R-:W5:Y:S01]  /*3d10*/  DMMA.8x8x4 R48, R98, R90.reuse, R48 ;  /* 0x0000005a6230723f */ /* 0x080f620000000030 */
[----:B------:R-:W-:Y:S03]  /*3d20*/  SEL R124, RZ, 0x1, !P0 ;  /* 0x00000001ff7c7807 */ /* 0x000fe60004000000 */
[----:B------:R-:W-:Y:S04]  /*3d30*/  PRMT R126, R126, 0x9910, RZ ;  /* 0x000099107e7e7816 */ /* 0x000fe800000000ff */
[----:B------:R-:W-:Y:S02]  /*3d40*/  ISETP.NE.AND P1, PT, R126, RZ, P1 ;  /* 0x000000ff7e00720c */ /* 0x000fe40000f25270 */
[----:B------:R-:W-:Y:S01]  /*3d50*/  LOP3.LUT R126, R120, 0x100, RZ, 0xc0, !PT ;  /* 0x00000100787e7812 */ /* 0x000fe200078ec0ff */
[----:B------:R-:W-:Y:S05]  /*3d60*/  DEPBAR.LE SB5, 0xc ;  /* 0x0000d3000000791a */ /* 0x000fea0000000000 */
[C---:B------:R-:W5:Y:S04]  /*3d70*/  DMMA.8x8x4 R52, R96.reuse, R90, R52 ;  /* 0x0000005a6034723f */ /* 0x040f680000000034 */
[----:B------:R-:W-:Y:S02]  /*3d80*/  P2R R124, PR, R124, 0xf ;  /* 0x0000000f7c7c7803 */ /* 0x000fe40000000000 */
[----:B---3--:R-:W-:Y:S02]  /*3d90*/  IADD3 R134, P0, R130, UR8, RZ ;  /* 0x0000000882867c10 */ /* 0x008fe4000ff1e0ff */
[----:B------:R-:W-:Y:S02]  /*3da0*/  ISETP.NE.AND P2, PT, R109, RZ, PT ;  /* 0x000000ff6d00720c */ /* 0x000fe40003f45270 */
[----:B------:R-:W-:Y:S02]  /*3db0*/  IADD3.X R135, R131, UR9, RZ, P0, !PT ;  /* 0x0000000983877c10 */ /* 0x000fe400087fe4ff */
[----:B------:R-:W-:Y:S02]  /*3dc0*/  SHF.R.U32.HI R126, RZ, 0x5, R126 ;  /* 0x00000005ff7e7819 */ /* 0x000fe4000001167e */
[C---:B------:R-:W-:Y:S02]  /*3dd0*/  ISETP.LT.AND P1, PT, R122.reuse, UR18, !P2 ;  /* 0x000000127a007c0c */ /* 0x040fe4000d721270 */
[----:B------:R-:W-:Y:S01]  /*3de0*/  ISETP.NE.AND P3, PT, RZ, UR14, PT ;  /* 0x0000000eff007c0c */ /* 0x000fe2000bf65270 */
[C---:B------:R1:W5:Y:S02]  /*3df0*/  DMMA.8x8x4 R56, R96.reuse, R88, R56 ;  /* 0x000000586038723f */ /* 0x0403640000000038 */
[----:B-1----:R-:W-:Y:S01]  /*3e00*/  LDS.128 R88, [R3+UR5+0x7880] ;  /* 0x0078800503587984 */ /* 0x002fe20008000c00 */
[----:B------:R-:W-:Y:S04]  /*3e10*/  ISETP.GE.OR P0, PT, R122, R106, !P3 ;  /* 0x0000006a7a00720c */ /* 0x000fe80005f06670 */
[----:B------:R-:W-:Y:S02]  /*3e20*/  PLOP3.LUT P0, PT, P1, P0, PT, 0x80, 0x0 ;  /* 0x000000000000781c */ /* 0x000fe40000f01070 */
[----:B------:R-:W-:Y:S02]  /*3e30*/  ISETP.NE.AND P1, PT, RZ, UR14, PT ;  /* 0x0000000eff007c0c */ /* 0x000fe4000bf25270 */
[----:B------:R-:W-:Y:S02]  /*3e40*/  P2R R125, PR, RZ, 0x1 ;  /* 0x00000001ff7d7803 */ /* 0x000fe40000000000 */
[----:B------:R-:W-:Y:S02]  /*3e50*/  ISETP.NE.U32.AND P0, PT, R126, RZ, PT ;  /* 0x000000ff7e00720c */ /* 0x000fe40003f05070 */
[----:B------:R-:W-:Y:S01]  /*3e60*/  LOP3.LUT R126, R120, 0x200, RZ, 0xc0, !PT ;  /* 0x00000200787e7812 */ /* 0x000fe200078ec0ff */
[C---:B------:R-:W5:Y:S03]  /*3e70*/  DMMA.8x8x4 R60, R96.reuse, R86, R60 ;  /* 0x00000056603c723f */ /* 0x040f66000000003c */
[C---:B------:R-:W-:Y:S02]  /*3e80*/  ISETP.GE.OR P3, PT, R122.reuse, R105, !P1 ;  /* 0x000000697a00720c */ /* 0x040fe40004f66670 */
[----:B------:R-:W-:Y:S02]  /*3e90*/  SHF.R.U32.HI R126, RZ, 0x6, R126 ;  /* 0x00000006ff7e7819 */ /* 0x000fe4000001167e */
[C---:B------:R-:W-:Y:S02]  /*3ea0*/  ISETP.GE.OR P2, PT, R122.reuse, R104, !P1 ;  /* 0x000000687a00720c */ /* 0x040fe40004f46670 */
[----:B------:R-:W-:Y:S07]  /*3eb0*/  ISETP.GE.OR P1, PT, R122, R103, !P1 ;  /* 0x000000677a00720c */ /* 0x000fee0004f26670 */
[----:B------:R1:W5:Y:S02]  /*3ec0*/  DMMA.8x8x4 R64, R96, R84, R64 ;  /* 0x000000546040723f */ /* 0x0003640000000040 */
[----:B-1----:R-:W1:Y:S08]  /*3ed0*/  LDS.128 R84, [R3+UR5+0x7800] ;  /* 0x0078000503547984 */ /* 0x002e700008000c00 */
[----:B------:R-:W2:Y:S01]  /*3ee0*/  LDS.128 R96, [R0+UR4+0x1080] ;  /* 0x0010800400607984 */ /* 0x000ea20008000c00 */
[----:B------:R-:W-:Y:S01]  /*3ef0*/  UIADD3 UR4, UR4, -0x4000, URZ ;  /* 0xffffc00004047890 */ /* 0x000fe2000fffe03f */
[----:B------:R-:W-:-:S04]  /*3f00*/  DEPBAR.LE SB5, 0xc ;  /* 0x0000d3000000791a */ /* 0x000fc80000000000 */
[C---:B------:R-:W5:Y:S02]  /*3f10*/  DMMA.8x8x4 R4, R68.reuse, R72, R4 ;  /* 0x000000484404723f */ /* 0x040f640000000004 */
[----:B------:R-:W-:Y:S01]  /*3f20*/  @!PT LDS RZ, [RZ] ;  /* 0x00000000fffff984 */ /* 0x000fe20000000800 */
[----:B------:R-:W-:Y:S01]  /*3f30*/  @!PT LDS RZ, [RZ] ;  /* 0x00000000fffff984 */ /* 0x000fe20000000800 */
[----:B------:R-:W-:Y:S01]  /*3f40*/  @!PT LDS RZ, [RZ] ;  /* 0x00000000fffff984 */ /* 0x000fe20000000800 */
[----:B------:R3:W-:Y:S02]  /*3f50*/  LDGSTS.E.LTC128B.64 [R127], desc[UR24][R134.64], P0 ;  /* 0x00000000867f7fae */ /* 0x0007e40008121b58 */
[----:B------:R-:W-:Y:S04]  /*3f60*/  IADD3 R130, P0, R134, UR8, RZ ;  /* 0x0000000886827c10 */ /* 0x000fe8000ff1e0ff */
[----:B------:R-:W-:Y:S02]  /*3f70*/  IADD3.X R131, R135, UR9, RZ, P0, !PT ;  /* 0x0000000987837c10 */ /* 0x000fe400087fe4ff */
[----:B------:R-:W-:Y:S06]  /*3f80*/  ISETP.NE.U32.AND P0, PT, R126, RZ, PT ;  /* 0x000000ff7e00720c */ /* 0x000fec0003f05070 */
[C---:B------:R-:W5:Y:S04]  /*3f90*/  DMMA.8x8x4 R8, R68.reuse, R74, R8 ;  /* 0x0000004a4408723f */ /* 0x040f680000000008 */
[C---:B------:R-:W-:Y:S04]  /*3fa0*/  LOP3.LUT R126, R119.reuse, 0x100, RZ, 0xc0, !PT ;  /* 0x00000100777e7812 */ /* 0x040fe800078ec0ff */
[----:B------:R-:W-:Y:S01]  /*3fb0*/  SHF.R.U32.HI R126, RZ, 0x5, R126 ;  /* 0x00000005ff7e7819 */ /* 0x000fe2000001167e */
[----:B------:R4:W-:Y:S03]  /*3fc0*/  LDGSTS.E.LTC128B.64 [R127+0x200], desc[UR24][R130.64], P0 ;  /* 0x00200000827f7fae */ /* 0x0009e60008121b58 */
[----:B------:R-:W-:Y:S02]  /*3fd0*/  ISETP.NE.U32.AND P0, PT, R126, RZ, PT ;  /* 0x000000ff7e00720c */ /* 0x000fe40003f05070 */
[----:B------:R-:W-:Y:S02]  /*3fe0*/  LOP3.LUT R126, R119, 0x200, RZ, 0xc0, !PT ;  /* 0x00000200777e7812 */ /* 0x000fe400078ec0ff */
[C---:B------:R-:W5:Y:S04]  /*3ff0*/  DMMA.8x8x4 R12, R68.reuse, R76, R12 ;  /* 0x0000004c440c723f */ /* 0x040f68000000000c */
[----:B------:R-:W-:Y:S05]  /*4000*/  SHF.R.U32.HI R126, RZ, 0x6, R126 ;  /* 0x00000006ff7e7819 */ /* 0x000fea000001167e */
[----:B---3--:R3:W-:Y:S01]  /*4010*/  LDGSTS.E.LTC128B.64 [R123+0x7000], desc[UR24][R132.64], P0 ;  /* 0x07000000847b7fae */ /* 0x0087e20008121b58 */
[----:B------:R-:W-:Y:S04]  /*4020*/  IADD3 R134, P0, R101, UR35, RZ ;  /* 0x0000002365867c10 */ /* 0x000fe8000ff1e0ff */
[----:B------:R-:W-:Y:S02]  /*4030*/  IADD3.X R135, R100, UR34, RZ, P0, !PT ;  /* 0x0000002264877c10 */ /* 0x000fe400087fe4ff */
[-C--:B------:R-:W5:Y:S03]  /*4040*/  DMMA.8x8x4 R16, R68, R78.reuse, R16 ;  /* 0x0000004e4410723f */ /* 0x080f660000000010 */
[----:B------:R-:W-:Y:S02]  /*4050*/  ISETP.NE.U32.AND P0, PT, R126, RZ, PT ;  /* 0x000000ff7e00720c */ /* 0x000fe40003f05070 */
[C---:B------:R-:W-:Y:S02]  /*4060*/  LOP3.LUT R126, R120.reuse, 0x400, RZ, 0xc0, !PT ;  /* 0x00000400787e7812 */ /* 0x040fe400078ec0ff */
[----:B------:R-:W-:Y:S02]  /*4070*/  LOP3.LUT R120, R120, 0x800, RZ, 0xc0, !PT ;  /* 0x0000080078787812 */ /* 0x000fe400078ec0ff */
[----:B------:R-:W-:Y:S02]  /*4080*/  SHF.R.U32.HI R126, RZ, 0x7, R126 ;  /* 0x00000007ff7e7819 */ /* 0x000fe4000001167e */
[----:B------:R-:W-:Y:S01]  /*4090*/  SHF.R.U32.HI R120, RZ, 0x8, R120 ;  /* 0x00000008ff787819 */ /* 0x000fe20000011678 */
[----:B------:R-:W-:Y:S04]  /*40a0*/  DEPBAR.LE SB5, 0xc ;  /* 0x0000d3000000791a */ /* 0x000fe80000000000 */
[C---:B------:R-:W5:Y:S01]  /*40b0*/  DMMA.8x8x4 R20, R70.reuse, R78, R20 ;  /* 0x0000004e4614723f */ /* 0x040f620000000014 */
[----:B------:R1:W-:Y:S03]  /*40c0*/  LDGSTS.E.LTC128B.64 [R123+0x7080], desc[UR24][R134.64], P0 ;  /* 0x07080000867b7fae */ /* 0x0003e60008121b58 */
[----:B----4-:R-:W-:Y:S04]  /*40d0*/  IADD3 R130, P0, R130, UR8, RZ ;  /* 0x0000000882827c10 */ /* 0x010fe8000ff1e0ff */
[----:B------:R-:W-:Y:S02]  /*40e0*/  IADD3.X R131, R131, UR9, RZ, P0, !PT ;  /* 0x0000000983837c10 */ /* 0x000fe400087fe4ff */
[----:B------:R-:W-:Y:S06]  /*40f0*/  ISETP.NE.U32.AND P0, PT, R126, RZ, PT ;  /* 0x000000ff7e00720c */ /* 0x000fec0003f05070 */
[C---:B------:R-:W5:Y:S07]  /*4100*/  DMMA.8x8x4 R24, R70.reuse, R76, R24 ;  /* 0x0000004c4618723f */ /* 0x040f6e0000000018 */
[----:B---3--:R3:W-:Y:S01]  /*4110*/  LDGSTS.E.LTC128B.64 [R127+0x400], desc[UR24][R130.64], P0 ;  /* 0x00400000827f7fae */ /* 0x0087e20008121b58 */
[----:B------:R-:W-:Y:S04]  /*4120*/  IADD3 R132, P0, R130, UR8, RZ ;  /* 0x0000000882847c10 */ /* 0x000fe8000ff1e0ff */
[----:B------:R-:W-:Y:S02]  /*4130*/  IADD3.X R133, R131, UR9, RZ, P0, !PT ;  /* 0x0000000983857c10 */ /* 0x000fe400087fe4ff */
[----:B------:R-:W-:Y:S02]  /*4140*/  ISETP.NE.U32.AND P0, PT, R120, RZ, PT ;  /* 0x000000ff7800720c */ /* 0x000fe40003f05070 */
[C---:B------:R-:W5:Y:S04]  /*4150*/  DMMA.8x8x4 R28, R70.reuse, R74, R28 ;  /* 0x0000004a461c723f */ /* 0x040f68000000001c */
[C---:B------:R-:W-:Y:S02]  /*4160*/  LOP3.LUT R120, R119.reuse, 0x400, RZ, 0xc0, !PT ;  /* 0x0000040077787812 */ /* 0x040fe400078ec0ff */
[----:B------:R-:W-:Y:S02]  /*4170*/  LOP3.LUT R119, R119, 0x800, RZ, 0xc0, !PT ;  /* 0x0000080077777812 */ /* 0x000fe400078ec0ff */
[----:B------:R-:W-:Y:S02]  /*4180*/  SHF.R.U32.HI R120, RZ, 0x7, R120 ;  /* 0x00000007ff787819 */ /* 0x000fe40000011678 */
[----:B------:R-:W-:Y:S01]  /*4190*/  SHF.R.U32.HI R119, RZ, 0x8, R119 ;  /* 0x00000008ff777819 */ /* 0x000fe20000011677 */
[----:B------:R-:W-:Y:S01]  /*41a0*/  LDGSTS.E.LTC128B.64 [R127+0x600], desc[UR24][R132.64], P0 ;  /* 0x00600000847f7fae */ /* 0x000fe20008121b58 */
[C---:B-1----:R-:W-:Y:S04]  /*41b0*/  IADD3 R134, P0, R101.reuse, UR33, RZ ;  /* 0x0000002165867c10 */ /* 0x042fe8000ff1e0ff */
[-C--:B------:R-:W5:Y:S04]  /*41c0*/  DMMA.8x8x4 R32, R70, R72.reuse, R32 ;  /* 0x000000484620723f */ /* 0x080f680000000020 */
[----:B------:R-:W-:Y:S02]  /*41d0*/  IADD3.X R135, R100, UR32, RZ, P0, !PT ;  /* 0x0000002064877c10 */ /* 0x000fe400087fe4ff */
[----:B------:R-:W-:Y:S01]  /*41e0*/  ISETP.NE.U32.AND P0, PT, R120, RZ, PT ;  /* 0x000000ff7800720c */ /* 0x000fe20003f05070 */
[----:B------:R-:W-:Y:S09]  /*41f0*/  DEPBAR.LE SB5, 0xc ;  /* 0x0000d3000000791a */ /* 0x000ff20000000000 */
[C---:B------:R-:W5:Y:S03]  /*4200*/  DMMA.8x8x4 R36, R80.reuse, R72, R36 ;  /* 0x000000485024723f */ /* 0x040f660000000024 */
[----:B------:R-:W-:Y:S01]  /*4210*/  LDGSTS.E.LTC128B.64 [R123+0x7100], desc[UR24][R134.64], P0 ;  /* 0x07100000867b7fae */ /* 0x000fe20008121b58 */
[----:B---3--:R-:W-:Y:S04]  /*4220*/  IADD3 R130, P0, R101, UR31, RZ ;  /* 0x0000001f65827c10 */ /* 0x008fe8000ff1e0ff */
[----:B------:R-:W-:Y:S02]  /*4230*/  IADD3.X R131, R100, UR30, RZ, P0, !PT ;  /* 0x0000001e64837c10 */ /* 0x000fe400087fe4ff */
[----:B------:R-:W-:Y:S06]  /*4240*/  ISETP.NE.U32.AND P0, PT, R119, RZ, PT ;  /* 0x000000ff7700720c */ /* 0x000fec0003f05070 */
[C---:B------:R-:W5:Y:S07]  /*4250*/  DMMA.8x8x4 R40, R80.reuse, R74, R40 ;  /* 0x0000004a5028723f */ /* 0x040f6e0000000028 */
[----:B------:R1:W-:Y:S01]  /*4260*/  LDGSTS.E.LTC128B.64 [R123+0x7180], desc[UR24][R130.64], P0 ;  /* 0x07180000827b7fae */ /* 0x0003e20008121b58 */
[C---:B------:R-:W-:Y:S08]  /*4270*/  ISETP.LT.AND P0, PT, R122.reuse, UR18, !P6 ;  /* 0x000000127a007c0c */ /* 0x040ff0000f701270 */
[C---:B------:R-:W5:Y:S01]  /*4280*/  DMMA.8x8x4 R44, R80.reuse, R76, R44 ;  /* 0x0000004c502c723f */ /* 0x040f62000000002c */
[----:B------:R-:W0:Y:S01]  /*4290*/  LDGDEPBAR ;  /* 0x00000000000079af */ /* 0x000e220000000000 */
[----:B------:R-:W-:Y:S02]  /*42a0*/  PLOP3.LUT P3, PT, P0, P3, PT, 0x80, 0x0 ;  /* 0x000000000000781c */ /* 0x000fe40000767070 */
[C---:B------:R-:W-:Y:S04]  /*42b0*/  ISETP.LT.AND P0, PT, R122.reuse, UR18, !P5 ;  /* 0x000000127a007c0c */ /* 0x040fe8000ef01270 */
[----:B------:R-:W-:Y:S02]  /*42c0*/  PLOP3.LUT P2, PT, P0, P2, PT, 0x80, 0x0 ;  /* 0x000000000000781c */ /* 0x000fe40000745070 */
[----:B------:R-:W-:Y:S04]  /*42d0*/  ISETP.LT.AND P0, PT, R122, UR18, !P4 ;  /* 0x000000127a007c0c */ /* 0x000fe8000e701270 */
[----:B------:R-:W-:Y:S02]  /*42e0*/  PLOP3.LUT P1, PT, P0, P1, PT, 0x80, 0x0 ;  /* 0x000000000000781c */ /* 0x000fe40000723070 */
[-C--:B------:R-:W5:Y:S03]  /*42f0*/  DMMA.8x8x4 R48, R80, R78.reuse, R48 ;  /* 0x0000004e5030723f */ /* 0x080f660000000030 */
[----:B------:R-:W-:Y:S04]  /*4300*/  ISETP.NE.AND P0, PT, R113, RZ, PT ;  /* 0x000000ff7100720c */ /* 0x000fe80003f05270 */
[----:B------:R-:W-:Y:S04]  /*4310*/  ISETP.LT.AND P0, PT, R118, UR18, !P0 ;  /* 0x0000001276007c0c */ /* 0x000fe8000c701270 */
[----:B-1----:R-:W-:Y:S01]  /*4320*/  SEL R130, RZ, 0x100, !P0 ;  /* 0x00000100ff827807 */ /* 0x002fe20004000000 */
[----:B------:R-:W-:Y:S04]  /*4330*/  DEPBAR.LE SB5, 0xc ;  /* 0x0000d3000000791a */ /* 0x000fe80000000000 */
[C---:B------:R-:W5:Y:S01]  /*4340*/  DMMA.8x8x4 R52, R82.reuse, R78, R52 ;  /* 0x0000004e5234723f */ /* 0x040f620000000034 */
[----:B------:R-:W-:Y:S04]  /*4350*/  DEPBAR.LE SB0, 0x1 ;  /* 0x000080400000791a */ /* 0x000fe80000000000 */
[----:B------:R-:W-:Y:S01]  /*4360*/  BAR.SYNC.DEFER_BLOCKING 0x0 ;  /* 0x0000000000007b1d */ /* 0x000fe20000010000 */
[----:B------:R-:W-:Y:S04]  /*4370*/  ISETP.NE.AND P0, PT, R112, RZ, PT ;  /* 0x000000ff7000720c */ /* 0x000fe80003f05270 */
[C---:B------:R-:W-:Y:S04]  /*4380*/  ISETP.LT.AND P0, PT, R118.reuse, UR18, !P0 ;  /* 0x0000001276007c0c */ /* 0x040fe8000c701270 */
[----:B------:R-:W-:Y:S02]  /*4390*/  SEL R131, RZ, 0x200, !P0 ;  /* 0x00000200ff837807 */ /* 0x000fe40004000000 */
[C---:B------:R-:W5:Y:S04]  /*43a0*/  DMMA.8x8x4 R56, R82.reuse, R76, R56 ;  /* 0x0000004c5238723f */ /* 0x040f680000000038 */
[----:B------:R-:W-:Y:S02]  /*43b0*/  LOP3.LUT R128, R131, R130, R128, 0xfe, !PT ;  /* 0x0000008283807212 */ /* 0x000fe400078efe80 */
[----:B------:R-:W-:Y:S04]  /*43c0*/  ISETP.NE.AND P0, PT, R111, RZ, PT ;  /* 0x000000ff6f00720c */ /* 0x000fe80003f05270 */
[----:B------:R-:W-:Y:S04]  /*43d0*/  ISETP.LT.AND P0, PT, R118, UR18, !P0 ;  /* 0x0000001276007c0c */ /* 0x000fe8000c701270 */
[----:B------:R-:W-:Y:S02]  /*43e0*/  SEL R129, RZ, 0x400, !P0 ;  /* 0x00000400ff817807 */ /* 0x000fe40004000000 */
[C---:B------:R-:W5:Y:S03]  /*43f0*/  DMMA.8x8x4 R60, R82.reuse, R74, R60 ;  /* 0x0000004a523c723f */ /* 0x040f66000000003c */
[----:B------:R-:W-:Y:S04]  /*4400*/  ISETP.NE.AND P0, PT, R110, RZ, PT ;  /* 0x000000ff6e00720c */ /* 0x000fe80003f05270 */
[C---:B------:R-:W-:Y:S01]  /*4410*/  ISETP.LT.AND P0, PT, R118.reuse, UR18, !P0 ;  /* 0x0000001276007c0c */ /* 0x040fe2000c701270 */
[----:B------:R-:W-:Y:S03]  /*4420*/  VIADD R118, R118, 0x10 ;  /* 0x0000001076767836 */ /* 0x000fe60000000000 */
[----:B------:R-:W-:Y:S02]  /*4430*/  SEL R120, RZ, 0x800, !P0 ;  /* 0x00000800ff787807 */ /* 0x000fe40004000000 */
[-C--:B------:R-:W-:Y:S02]  /*4440*/  ISETP.GE.AND P0, PT, R106, R122.reuse, PT ;  /* 0x0000007a6a00720c */ /* 0x080fe40003f06270 */
[----:B------:R-:W-:Y:S01]  /*4450*/  LOP3.LUT R120, R120, R129, R128, 0xfe, !PT ;  /* 0x0000008178787212 */ /* 0x000fe200078efe80 */
[----:B------:R1:W5:Y:S01]  /*4460*/  DMMA.8x8x4 R64, R82, R72, R64 ;  /* 0x000000485240723f */ /* 0x0003620000000040 */
[----:B------:R-:W-:Y:S02]  /*4470*/  SEL R127, RZ, 0x1, !P0 ;  /* 0x00000001ff7f7807 */ /* 0x000fe40004000000 */
[-C--:B------:R-:W-:Y:S04]  /*4480*/  ISETP.GE.AND P0, PT, R105, R122.reuse, PT ;  /* 0x0000007a6900720c */ /* 0x080fe80003f06270 */
[----:B------:R-:W-:Y:S02]  /*4490*/  SEL R126, RZ, 0x1, !P0 ;  /* 0x00000001ff7e7807 */ /* 0x000fe40004000000 */
[----:B------:R-:W-:Y:S02]  /*44a0*/  ISETP.GE.AND P0, PT, R104, R122, PT ;  /* 0x0000007a6800720c */ /* 0x000fe40003f06270 */
[----:B------:R-:W-:Y:S01]  /*44b0*/  LOP3.LUT R126, R126, UR14, RZ, 0xfc, !PT ;  /* 0x0000000e7e7e7c12 */ /* 0x000fe2000f8efcff */
[----:B------:R-:W-:-:S04]  /*44c0*/  DEPBAR.LE SB5, 0xc ;  /* 0x0000d3000000791a */ /* 0x000fc80000000000 */
[C---:B------:R3:W5:Y:S01]  /*44d0*/  DMMA.8x8x4 R4, R94.reuse, R84, R4 ;  /* 0x000000545e04723f */ /* 0x0407620000000004 */
[----:B------:R-:W-:Y:S03]  /*44e0*/  SEL R123, RZ, 0x1, !P0 ;  /* 0x00000001ff7b7807 */ /* 0x000fe60004000000 */
[----:B------:R-:W-:Y:S01]  /*44f0*/  ISETP.GE.AND P0, PT, R103, R122, PT ;  /* 0x0000007a6700720c */ /* 0x000fe20003f06270 */
[----:B------:R-:W-:Y:S03]  /*4500*/  VIADD R122, R122, 0x10 ;  /* 0x000000107a7a7836 */ /* 0x000fe60000000000 */
[----:B------:R-:W-:Y:S02]  /*4510*/  SEL R119, RZ, 0x1, !P0 ;  /* 0x00000001ff777807 */ /* 0x000fe40004000000 */
[----:B------:R-:W-:Y:S02]  /*4520*/  PLOP3.LUT P0, PT, PT, PT, UP0, 0x40, 0x0 ;  /* 0x000000000000781c */ /* 0x000fe40003f0e808 */
[----:B------:R-:W-:Y:S02]  /*4530*/  PRMT R126, R126, 0x9910, RZ ;  /* 0x000099107e7e7816 */ /* 0x000fe400000000ff */
[----:B------:R-:W-:Y:S02]  /*4540*/  SEL R120, R120, RZ, !P0 ;  /* 0x000000ff78787207 */ /* 0x000fe40004000000 */
[C---:B------:R3:W5:Y:S03]  /*4550*/  DMMA.8x8x4 R8, R94.reuse, R86, R8 ;  /* 0x000000565e08723f */ /* 0x0407660000000008 */
[----:B------:R-:W-:Y:S02]  /*4560*/  ISETP.NE.AND P0, PT, R125, RZ, PT ;  /* 0x000000ff7d00720c */ /* 0x000fe40003f05270 */
[----:B------:R-:W-:Y:S02]  /*4570*/  ISETP.NE.AND P3, PT, R126, RZ, P3 ;  /* 0x000000ff7e00720c */ /* 0x000fe40001f65270 */
[----:B------:R-:W-:Y:S02]  /*4580*/  LOP3.LUT R125, R127, UR14, RZ, 0xfc, !PT ;  /* 0x0000000e7f7d7c12 */ /* 0x000fe4000f8efcff */
[----:B------:R-:W-:Y:S02]  /*4590*/  SEL R126, RZ, 0x200, !P3 ;  /* 0x00000200ff7e7807 */ /* 0x000fe40005800000 */
[----:B------:R-:W-:Y:S02]  /*45a0*/  PRMT R125, R125, 0x9910, RZ ;  /* 0x000099107d7d7816 */ /* 0x000fe400000000ff */
[----:B------:R-:W-:Y:S02]  /*45b0*/  LOP3.LUT R123, R123, UR14, RZ, 0xfc, !PT ;  /* 0x0000000e7b7b7c12 */ /* 0x000fe4000f8efcff */
[----:B------:R-:W-:Y:S01]  /*45c0*/  ISETP.NE.AND P0, PT, R125, RZ, P0 ;  /* 0x000000ff7d00720c */ /* 0x000fe20000705270 */
[C---:B------:R3:W5:Y:S04]  /*45d0*/  DMMA.8x8x4 R12, R94.reuse, R88, R12 ;  /* 0x000000585e0c723f */ /* 0x040768000000000c */
[----:B------:R-:W-:Y:S02]  /*45e0*/  SEL R125, RZ, 0x100, !P0 ;  /* 0x00000100ff7d7807 */ /* 0x000fe40004000000 */
[----:B------:R-:W-:Y:S01]  /*45f0*/  PLOP3.LUT P0, PT, PT, PT, UP0, 0x40, 0x0 ;  /* 0x000000000000781c */ /* 0x000fe20003f0e808 */
[----:B------:R-:W-:Y:S01]  /*4600*/  UISETP.NE.AND UP0, UPT, UR49, 0x3, UPT ;  /* 0x000000033100788c */ /* 0x000fe2000bf05270 */
[----:B------:R-:W-:Y:S02]  /*4610*/  LOP3.LUT R124, R126, R125, R124, 0xfe, !PT ;  /* 0x0000007d7e7c7212 */ /* 0x000fe400078efe7c */
[----:B------:R-:W-:Y:S01]  /*4620*/  PRMT R123, R123, 0x9910, RZ ;  /* 0x000099107b7b7816 */ /* 0x000fe200000000ff */
[----:B------:R-:W-:Y:S01]  /*4630*/  USEL UR47, UR42, 0x180, !UP0 ;  /* 0x000001802a2f7887 */ /* 0x000fe2000c000000 */
[----:B------:R-:W-:Y:S01]  /*4640*/  LOP3.LUT R119, R119, UR14, RZ, 0xfc, !PT ;  /* 0x0000000e77777c12 */ /* 0x000fe2000f8efcff */
[----:B------:R-:W-:Y:S01]  /*4650*/  USEL UR49, UR49, URZ, UP0 ;  /* 0x0000003f31317287 */ /* 0x000fe20008000000 */
[----:B------:R-:W-:Y:S02]  /*4660*/  ISETP.NE.AND P2, PT, R123, RZ, P2 ;  /* 0x000000ff7b00720c */ /* 0x000fe40001745270 */
[-C--:B------:R3:W5:Y:S02]  /*4670*/  DMMA.8x8x4 R16, R94, R90.reuse, R16 ;  /* 0x0000005a5e10723f */ /* 0x0807640000000010 */
[----:B------:R-:W-:Y:S02]  /*4680*/  @UP0 UIADD3 UR48, UR5, 0x2000, URZ ;  /* 0x0000200005300890 */ /* 0x000fe4000fffe03f */
[----:B------:R-:W-:Y:S01]  /*4690*/  SEL R123, RZ, 0x400, !P2 ;  /* 0x00000400ff7b7807 */ /* 0x000fe20005000000 */
[----:B------:R-:W-:Y:S01]  /*46a0*/  @UP0 UIADD3 UR4, UR51, 0x1800, URZ ;  /* 0x0000180033040890 */ /* 0x000fe2000fffe03f */
[----:B------:R-:W-:Y:S01]  /*46b0*/  PRMT R119, R119, 0x9910, RZ ;  /* 0x0000991077777816 */ /* 0x000fe200000000ff */
[----:B------:R-:W-:Y:S02]  /*46c0*/  UISETP.GT.AND UP0, UPT, UR41, -0x1, UPT ;  /* 0xffffffff2900788c */ /* 0x000fe4000bf04270 */
[----:B------:R-:W-:Y:S01]  /*46d0*/  UMOV UR5, UR48 ;  /* 0x0000003000057c82 */ /* 0x000fe20008000000 */
[----:B------:R-:W-:Y:S01]  /*46e0*/  ISETP.NE.AND P1, PT, R119, RZ, P1 ;  /* 0x000000ff7700720c */ /* 0x000fe20000f25270 */
[----:B-1----:R3:W1:Y:S01]  /*46f0*/  LDS.128 R72, [R3+UR48+0x6000] ;  /* 0x0060003003487984 */ /* 0x0026620008000c00 */
[----:B------:R-:W-:Y:S04]  /*4700*/  DEPBAR.LE SB5, 0xc ;  /* 0x0000d3000000791a */ /* 0x000fe80000000000 */
[C---:B------:R3:W5:Y:S01]  /*4710*/  DMMA.8x8x4 R20, R92.reuse, R90, R20 ;  /* 0x0000005a5c14723f */ /* 0x0407620000000014 */
[----:B------:R-:W-:Y:S02]  /*4720*/  SEL R128, RZ, 0x800, !P1 ;  /* 0x00000800ff807807 */ /* 0x000fe40004800000 */
[----:B------:R3:W1:Y:S02]  /*4730*/  LDS.128 R76, [R3+UR48+0x6080] ;  /* 0x00608030034c7984 */ /* 0x0006640008000c00 */
[----:B------:R-:W-:Y:S01]  /*4740*/  LOP3.LUT R123, R128, R123, R124, 0xfe, !PT ;  /* 0x0000007b807b7212 */ /* 0x000fe200078efe7c */
[----:B------:R-:W-:Y:S03]  /*4750*/  IMAD.U32 R124, RZ, RZ, UR47 ;  /* 0x0000002fff7c7e24 */ /* 0x000fe6000f8e00ff */
[----:B------:R-:W-:Y:S01]  /*4760*/  SEL R119, R123, RZ, !P0 ;  /* 0x000000ff7b777207 */ /* 0x000fe20004000000 */
[----:B------:R-:W-:Y:S01]  /*4770*/  IMAD R121, R124, 0x10, R121 ;  /* 0x000000107c797824 */ /* 0x000fe200078e0279 */
[----:B------:R-:W-:Y:S05]  /*4780*/  IADD3 R101, P0, R101, UR21, RZ ;  /* 0x0000001565657c10 */ /* 0x000fea000ff1e0ff */
[C---:B------:R3:W5:Y:S01]  /*4790*/  DMMA.8x8x4 R24, R92.reuse, R88, R24 ;  /* 0x000000585c18723f */ /* 0x0407620000000018 */
[----:B------:R3:W1:Y:S03]  /*47a0*/  LDS.128 R68, [R121] ;  /* 0x0000000079447984 */ /* 0x0006660000000c00 */
[----:B------:R-:W-:Y:S02]  /*47b0*/  IADD3.X R100, R100, UR12, RZ, P0, !PT ;  /* 0x0000000c64647c10 */ /* 0x000fe400087fe4ff */
[----:B------:R-:W-:Y:S03]  /*47c0*/  IADD3 R124, P0, R132, UR6, RZ ;  /* 0x00000006847c7c10 */ /* 0x000fe6000ff1e0ff */
[----:B------:R3:W1:Y:S01]  /*47d0*/  LDS.128 R80, [R121+0x80] ;  /* 0x0000800079507984 */ /* 0x0006620000000c00 */
[----:B------:R-:W-:Y:S02]  /*47e0*/  IADD3.X R123, R133, UR7, RZ, P0, !PT ;  /* 0x00000007857b7c10 */ /* 0x000fe400087fe4ff */
[----:B------:R-:W-:Y:S04]  /*47f0*/  PLOP3.LUT P0, PT, PT, PT, UP0, 0x80, 0x0 ;  /* 0x000000000000781c */ /* 0x000fe80003f0f008 */
[C---:B------:R3:W5:Y:S11]  /*4800*/  DMMA.8x8x4 R28, R92.reuse, R86, R28 ;  /* 0x000000565c1c723f */ /* 0x040776000000001c */
[----:B------:R-:W-:Y:S05]  /*4810*/  @!UPT UIADD3 URZ, URZ, URZ, URZ ;  /* 0x0000003f3f3ff290 */ /* 0x000fea000fffe03f */
[-C--:B------:R3:W5:Y:S01]  /*4820*/  DMMA.8x8x4 R32, R92, R84.reuse, R32 ;  /* 0x000000545c20723f */ /* 0x0807620000000020 */
[----:B------:R-:W-:Y:S11]  /*4830*/  DEPBAR.LE SB5, 0xc ;  /* 0x0000d3000000791a */ /* 0x000ff60000000000 */
[----:B------:R-:W-:Y:S04]  /*4840*/  @!UPT UIADD3 URZ, URZ, URZ, URZ ;  /* 0x0000003f3f3ff290 */ /* 0x000fe8000fffe03f */
[C---:B--2---:R3:W5:Y:S11]  /*4850*/  DMMA.8x8x4 R36, R98.reuse, R84, R36 ;  /* 0x000000546224723f */ /* 0x0447760000000024 */
[----:B------:R-:W-:Y:S05]  /*4860*/  @!UPT UIADD3 URZ, URZ, URZ, URZ ;  /* 0x0000003f3f3ff290 */ /* 0x000fea000fffe03f */
[C---:B------:R3:W5:Y:S11]  /*4870*/  DMMA.8x8x4 R40, R98.reuse, R86, R40 ;  /* 0x000000566228723f */ /* 0x0407760000000028 */
[----:B------:R-:W-:Y:S05]  /*4880*/  @!UPT UIADD3 URZ, URZ, URZ, URZ ;  /* 0x0000003f3f3ff290 */ /* 0x000fea000fffe03f */
[C---:B------:R3:W5:Y:S11]  /*4890*/  DMMA.8x8x4 R44, R98.reuse, R88, R44 ;  /* 0x00000058622c723f */ /* 0x040776000000002c */
[----:B------:R-:W-:Y:S05]  /*48a0*/  @!UPT UIADD3 URZ, URZ, URZ, URZ ;  /* 0x0000003f3f3ff290 */ /* 0x000fea000fffe03f */
[-C--:B------:R3:W5:Y:S01]  /*48b0*/  DMMA.8x8x4 R48, R98, R90.reuse, R48 ;  /* 0x0000005a6230723f */ /* 0x0807620000000030 */
[----:B------:R-:W-:Y:S11]  /*48c0*/  DEPBAR.LE SB5, 0xc ;  /* 0x0000d3000000791a */ /* 0x000ff60000000000 */
[----:B------:R-:W-:Y:S04]  /*48d0*/  @!UPT UIADD3 URZ, URZ, URZ, URZ ;  /* 0x0000003f3f3ff290 */ /* 0x000fe8000fffe03f */
[C---:B------:R3:W5:Y:S11]  /*48e0*/  DMMA.8x8x4 R52, R96.reuse, R90, R52 ;  /* 0x0000005a6034723f */ /* 0x0407760000000034 */
[----:B------:R-:W-:Y:S05]  /*48f0*/  @!UPT UIADD3 URZ, URZ, URZ, URZ ;  /* 0x0000003f3f3ff290 */ /* 0x000fea000fffe03f */
[C---:B------:R3:W5:Y:S11]  /*4900*/  DMMA.8x8x4 R56, R96.reuse, R88, R56 ;  /* 0x000000586038723f */ /* 0x0407760000000038 */
[----:B------:R-:W-:Y:S05]  /*4910*/  @!UPT UIADD3 URZ, URZ, URZ, URZ ;  /* 0x0000003f3f3ff290 */ /* 0x000fea000fffe03f */
[C---:B------:R3:W5:Y:S11]  /*4920*/  DMMA.8x8x4 R60, R96.reuse, R86, R60 ;  /* 0x00000056603c723f */ /* 0x040776000000003c */
[----:B------:R-:W-:Y:S05]  /*4930*/  @!UPT UIADD3 URZ, URZ, URZ, URZ ;  /* 0x0000003f3f3ff290 */ /* 0x000fea000fffe03f */
[----:B------:R3:W5:Y:S01]  /*4940*/  DMMA.8x8x4 R64, R96, R84, R64 ;  /* 0x000000546040723f */ /* 0x0007620000000040 */
[----:B------:R-:W-:Y:S03]  /*4950*/  @!UPT UIADD3 URZ, URZ, URZ, URZ ;  /* 0x0000003f3f3ff290 */ /* 0x000fe6000fffe03f */
[----:B------:R-:W-:Y:S11]  /*4960*/  @P0 BRA `(.L_x_4) ;  /* 0xffffffe800780947 */ /* 0x000ff6000383ffff */
.L_x_3:
[----:B------:R-:W0:Y:S01]  /*4970*/  LDGDEPBAR ;  /* 0x00000000000079af */ /* 0x000e220000000000 */
[----:B------:R-:W-:Y:S02]  /*4980*/  ULDC.64 UR4, c[0x0][0x2e0] ;  /* 0x0000b80000047ab9 */ /* 0x000fe40000000a00 */
[----:B------:R-:W-:Y:S01]  /*4990*/  ISETP.NE.U32.AND P0, PT, RZ, UR4, PT ;  /* 0x00000004ff007c0c */ /* 0x000fe2000bf05070 */
[----:B------:R-:W0:Y:S03]  /*49a0*/  LDGDEPBAR ;  /* 0x00000000000079af */ /* 0x000e260000000000 */
[----:B------:R-:W-:Y:S01]  /*49b0*/  ISETP.NE.AND.EX P0, PT, RZ, UR5, PT, P0 ;  /* 0x00000005ff007c0c */ /* 0x000fe2000bf05300 */
[----:B------:R-:W-:-:S04]  /*49c0*/  DEPBAR.LE SB0, 0x0 ;  /* 0x000080000000791a */ /* 0x000fc80000000000 */
[----:B------:R-:W-:Y:S08]  /*49d0*/  BAR.SYNC.DEFER_BLOCKING 0x0 ;  /* 0x0000000000007b1d */ /* 0x000ff00000010000 */
[----:B------:R-:W-:Y:S05]  /*49e0*/  @!P0 BRA `(.L_x_5) ;  /* 0x00000000001c8947 */ /* 0x000fea0003800000 */
[----:B---3--:R-:W2:Y:S02]  /*49f0*/  LDC.64 R88, c[0x0][0x2e0] ;  /* 0x0000b800ff587b82 */ /* 0x008ea40000000a00 */
[----:B--2---:R-:W2:Y:S02]  /*4a00*/  LDG.E.64 R88, desc[UR24][R88.64] ;  /* 0x0000001858587981 */ /* 0x004ea4000c1e1b00 */
[----:B--2---:R-:W-:-:S04]  /*4a10*/  ISETP.NE.U32.AND P0, PT, R88, RZ, PT ;  /* 0x000000ff5800720c */ /* 0x004fc80003f05070 */
[----:B------:R-:W-:-:S13]  /*4a20*/  ISETP.NE.AND.EX P0, PT, R89, RZ, PT, P0 ;  /* 0x000000ff5900720c */ /* 0x000fda0003f05300 */
[----:B------:R-:W-:Y:S05]  /*4a30*/  @!P0 BRA `(.L_x_5) ;  /* 0x0000000000088947 */ /* 0x000fea0003800000 */
[----:B------:R-:W4:Y:S01]  /*4a40*/  LD.E.64 R88, desc[UR24][R88.64] ;  /* 0x0000001858587980 */ /* 0x000f22000c101b00 */
[----:B------:R-:W-:Y:S05]  /*4a50*/  BRA `(.L_x_6) ;  /* 0x0000000000287947 */ /* 0x000fea0003800000 */
.L_x_5:
[----:B------:R-:W-:Y:S02]  /*4a60*/  ULDC.64 UR4, c[0x0][0x2d0] ;  /* 0x0000b40000047ab9 */ /* 0x000fe40000000a00 */
[----:B------:R-:W-:-:S04]  /*4a70*/  ISETP.NE.U32.AND P0, PT, RZ, UR4, PT ;  /* 0x00000004ff007c0c */ /* 0x000fc8000bf05070 */
[----:B------:R-:W-:-:S13]  /*4a80*/  ISETP.NE.AND.EX P0, PT, RZ, UR5, PT, P0 ;  /* 0x00000005ff007c0c */ /* 0x000fda000bf05300 */
[----:B------:R-:W-:Y:S05]  /*4a90*/  @!P0 BRA `(.L_x_7) ;  /* 0x00000000000c8947 */ /* 0x000fea0003800000 */
[----:B---3--:R-:W2:Y:S02]  /*4aa0*/  LDC.64 R88, c[0x0][0x2d0] ;  /* 0x0000b400ff587b82 */ /* 0x008ea40000000a00 */
[----:B--2---:R-:W4:Y:S01]  /*4ab0*/  LDG.E.64 R88, desc[UR24][R88.64] ;  /* 0x0000001858587981 */ /* 0x004f22000c1e1b00 */
[----:B------:R-:W-:Y:S05]  /*4ac0*/  BRA `(.L_x_6) ;  /* 0x00000000000c7947 */ /* 0x000fea0003800000 */
.L_x_7:
[----:B------:R-:W-:Y:S02]  /*4ad0*/  ULDC.64 UR4, c[0x0][0x2c0] ;  /* 0x0000b00000047ab9 */ /* 0x000fe40000000a00 */
[----:B---3--:R-:W-:Y:S02]  /*4ae0*/  MOV R88, UR4 ;  /* 0x0000000400587c02 */ /* 0x008fe40008000f00 */
[----:B------:R-:W-:-:S07]  /*4af0*/  MOV R89, UR5 ;  /* 0x0000000500597c02 */ /* 0x000fce0008000f00 */
.L_x_6:
[----:B------:R-:W-:Y:S02]  /*4b00*/  ULDC.64 UR4, c[0x0][0x2e8] ;  /* 0x0000ba0000047ab9 */ /* 0x000fe40000000a00 */
[----:B------:R-:W-:-:S04]  /*4b10*/  ISETP.NE.U32.AND P0, PT, RZ, UR4, PT ;  /* 0x00000004ff007c0c */ /* 0x000fc8000bf05070 */
[----:B------:R-:W-:-:S13]  /*4b20*/  ISETP.NE.AND.EX P0, PT, RZ, UR5, PT, P0 ;  /* 0x00000005ff007c0c */ /* 0x000fda000bf05300 */
[----:B------:R-:W-:Y:S05]  /*4b30*/  @!P0 BRA `(.L_x_8) ;  /* 0x00000000001c8947 */ /* 0x000fea0003800000 */
[----:B------:R-:W2:Y:S02]  /*4b40*/  LDC.64 R90, c[0x0][0x2e8] ;  /* 0x0000ba00ff5a7b82 */ /* 0x000ea40000000a00 */
[----:B--2---:R-:W2:Y:S02]  /*4b50*/  LDG.E.64 R90, desc[UR24][R90.64] ;  /* 0x000000185a5a7981 */ /* 0x004ea4000c1e1b00 */
[----:B--2---:R-:W-:-:S04]  /*4b60*/  ISETP.NE.U32.AND P0, PT, R90, RZ, PT ;  /* 0x000000ff5a00720c */ /* 0x004fc80003f05070 */
[----:B------:R-:W-:-:S13]  /*4b70*/  ISETP.NE.AND.EX P0, PT, R91, RZ, PT, P0 ;  /* 0x000000ff5b00720c */ /* 0x000fda0003f05300 */
[----:B------:R-:W-:Y:S05]  /*4b80*/  @!P0 BRA `(.L_x_8) ;  /* 0x0000000000088947 */ /* 0x000fea0003800000 */
[----:B------:R-:W4:Y:S01]  /*4b90*/  LD.E.64 R90, desc[UR24][R90.64] ;  /* 0x000000185a5a7980 */ /* 0x000f22000c101b00 */
[----:B------:R-:W-:Y:S05]  /*4ba0*/  BRA `(.L_x_9) ;  /* 0x0000000000287947 */ /* 0x000fea0003800000 */
.L_x_8:
[----:B------:R-:W-:Y:S02]  /*4bb0*/  ULDC.64 UR4, c[0x0][0x2d8] ;  /* 0x0000b60000047ab9 */ /* 0x000fe40000000a00 */
[----:B------:R-:W-:-:S04]  /*4bc0*/  ISETP.NE.U32.AND P0, PT, RZ, UR4, PT ;  /* 0x00000004ff007c0c */ /* 0x000fc8000bf05070 */
[----:B------:R-:W-:-:S13]  /*4bd0*/  ISETP.NE.AND.EX P0, PT, RZ, UR5, PT, P0 ;  /* 0x00000005ff007c0c */ /* 0x000fda000bf05300 */
[----:B------:R-:W-:Y:S05]  /*4be0*/  @!P0 BRA `(.L_x_10) ;  /* 0x00000000000c8947 */ /* 0x000fea0003800000 */
[----:B------:R-:W2:Y:S02]  /*4bf0*/  LDC.64 R90, c[0x0][0x2d8] ;  /* 0x0000b600ff5a7b82 */ /* 0x000ea40000000a00 */
[----:B--2---:R-:W4:Y:S01]  /*4c00*/  LDG.E.64 R90, desc[UR24][R90.64] ;  /* 0x000000185a5a7981 */ /* 0x004f22000c1e1b00 */
[----:B------:R-:W-:Y:S05]  /*4c10*/  BRA `(.L_x_9) ;  /* 0x00000000000c7947 */ /* 0x000fea0003800000 */
.L_x_10:
[----:B------:R-:W-:Y:S02]  /*4c20*/  ULDC.64 UR4, c[0x0][0x2c8] ;  /* 0x0000b20000047ab9 */ /* 0x000fe40000000a00 */
[----:B------:R-:W-:Y:S02]  /*4c30*/  MOV R90, UR4 ;  /* 0x00000004005a7c02 */ /* 0x000fe40008000f00 */
[----:B------:R-:W-:-:S07]  /*4c40*/  MOV R91, UR5 ;  /* 0x00000005005b7c02 */ /* 0x000fce0008000f00 */
.L_x_9:
[----:B-1----:R-:W1:Y:S01]  /*4c50*/  S2R R70, SR_TID.X ;  /* 0x0000000000467919 */ /* 0x002e620000002100 */
[----:B------:R-:W-:Y:S01]  /*4c60*/  ISETP.NE.AND P0, PT, RZ, UR15, PT ;  /* 0x0000000fff007c0c */ /* 0x000fe2000bf05270 */
[----:B------:R-:W-:Y:S01]  /*4c70*/  UIMAD UR8, UR19, UR16, UR20 ;  /* 0x00000010130872a4 */ /* 0x000fe2000f8e0214 */
[----:B------:R-:W-:-:S03]  /*4c80*/  ULDC.64 UR4, c[0x0][0x330] ;  /* 0x0000cc0000047ab9 */ /* 0x000fc60000000a00 */
[----:B------:R-:W-:-:S03]  /*4c90*/  UIMAD.WIDE UR8, UR8, 0x4, UR4 ;  /* 0x00000004080878a5 */ /* 0x000fc6000f8e0204 */
[----:B------:R-:W-:Y:S02]  /*4ca0*/  ULDC.64 UR4, c[0x0][0x310] ;  /* 0x0000c40000047ab9 */ /* 0x000fe40000000a00 */
[----:B------:R-:W-:Y:S01]  /*4cb0*/  IMAD.U32 R2, RZ, RZ, UR4 ;  /* 0x00000004ff027e24 */ /* 0x000fe2000f8e00ff */
[----:B------:R-:W-:Y:S02]  /*4cc0*/  MOV R3, UR5 ;  /* 0x0000000500037c02 */ /* 0x000fe40008000f00 */
[----:B------:R-:W-:Y:S05]  /*4cd0*/  @!P0 BRA `(.L_x_11) ;  /* 0x0000000000988947 */ /* 0x000fea0003800000 */
[----:B------:R-:W-:-:S06]  /*4ce0*/  UISETP.NE.AND UP0, UPT, UR15, 0x1, UPT ;  /* 0x000000010f00788c */ /* 0x000fcc000bf05270 */
[----:B------:R-:W-:-:S13]  /*4cf0*/  PLOP3.LUT P0, PT, PT, PT, UP0, 0x80, 0x0 ;  /* 0x000000000000781c */ /* 0x000fda0003f0f008 */
[----:B------:R-:W-:Y:S05]  /*4d00*/  @!P0 BRA `(.L_x_12) ;  /* 0x0000000000608947 */ /* 0x000fea0003800000 */
[----:B------:R-:W-:-:S06]  /*4d10*/  UISETP.NE.AND UP0, UPT, UR15, 0x2, UPT ;  /* 0x000000020f00788c */ /* 0x000fcc000bf05270 */
[----:B------:R-:W-:-:S13]  /*4d20*/  PLOP3.LUT P0, PT, PT, PT, UP0, 0x80, 0x0 ;  /* 0x000000000000781c */ /* 0x000fda0003f0f008 */
[----:B------:R-:W-:Y:S05]  /*4d30*/  @!P0 BRA `(.L_x_13) ;  /* 0x0000000000288947 */ /* 0x000fea0003800000 */
[----:B------:R-:W-:Y:S01]  /*4d40*/  UISETP.NE.AND UP0, UPT, UR15, 0x3, UPT ;  /* 0x000000030f00788c */ /* 0x000fe2000bf05270 */
[----:B------:R-:W-:-:S05]  /*4d50*/  MOV R68, 0xffffffff ;  /* 0xffffffff00447802 */ /* 0x000fca0000000f00 */
[----:B------:R-:W-:-:S13]  /*4d60*/  PLOP3.LUT P0, PT, PT, PT, UP0, 0x80, 0x0 ;  /* 0x000000000000781c */ /* 0x000fda0003f0f008 */
[----:B------:R-:W-:Y:S05]  /*4d70*/  @P0 BRA `(.L_x_14) ;  /* 0x0000000000a40947 */ /* 0x000fea0003800000 */
[----:B------:R-:W-:Y:S02]  /*4d80*/  ULDC.64 UR4, c[0x0][0x310] ;  /* 0x0000c40000047ab9 */ /* 0x000fe40000000a00 */
[----:B------:R-:W-:-:S06]  /*4d90*/  UIMAD.WIDE UR4, UR17, 0x8, UR4 ;  /* 0x00000008110478a5 */ /* 0x000fcc000f8e0204 */
[----:B------:R-:W-:Y:S02]  /*4da0*/  MOV R2, UR4 ;  /* 0x0000000400027c02 */ /* 0x000fe40008000f00 */
[----:B------:R-:W-:-:S06]  /*4db0*/  MOV R3, UR5 ;  /* 0x0000000500037c02 */ /* 0x000fcc0008000f00 */
[----:B------:R-:W4:Y:S01]  /*4dc0*/  LDG.E.64 R2, desc[UR24][R2.64] ;  /* 0x0000001802027981 */ /* 0x000f22000c1e1b00 */
[----:B------:R-:W-:Y:S05]  /*4dd0*/  BRA `(.L_x_14) ;  /* 0x00000000008c7947 */ /* 0x000fea0003800000 */
.L_x_13:
[----:B------:R-:W2:Y:S01]  /*4de0*/  LDC.64 R68, c[0x0][0x328] ;  /* 0x0000ca00ff447b82 */ /* 0x000ea20000000a00 */
[----:B------:R-:W-:-:S07]  /*4df0*/  USHF.R.S32.HI UR4, URZ, 0x1f, UR17 ;  /* 0x0000001f3f047899 */ /* 0x000fce0008011411 */
[----:B------:R-:W3:Y:S01]  /*4e00*/  LDC.64 R2, c[0x0][0x310] ;  /* 0x0000c400ff027b82 */ /* 0x000ee20000000a00 */
[C---:B--2---:R-:W-:Y:S02]  /*4e10*/  IMAD R0, R68.reuse, UR4, RZ ;  /* 0x0000000444007c24 */ /* 0x044fe4000f8e02ff */
[----:B------:R-:W-:Y:S01]  /*4e20*/  IMAD.WIDE.U32 R72, R68, UR17, RZ ;  /* 0x0000001144487c25 */ /* 0x000fe2000f8e00ff */
[----:B------:R-:W-:-:S03]  /*4e30*/  MOV R68, 0xffffffff ;  /* 0xffffffff00447802 */ /* 0x000fc60000000f00 */
[----:B------:R-:W-:Y:S01]  /*4e40*/  IMAD R0, R69, UR17, R0 ;  /* 0x0000001145007c24 */ /* 0x000fe2000f8e0200 */
[----:B---3--:R-:W-:-:S04]  /*4e50*/  LEA R2, P0, R72, R2, 0x3 ;  /* 0x0000000248027211 */ /* 0x008fc800078018ff */
[----:B------:R-:W-:-:S04]  /*4e60*/  IADD3 R0, R73, R0, RZ ;  /* 0x0000000049007210 */ /* 0x000fc80007ffe0ff */
[----:B------:R-:W-:Y:S01]  /*4e70*/  LEA.HI.X R3, R72, R3, R0, 0x3, P0 ;  /* 0x0000000348037211 */ /* 0x000fe200000f1c00 */
[----:B------:R-:W-:Y:S06]  /*4e80*/  BRA `(.L_x_14) ;  /* 0x0000000000607947 */ /* 0x000fec0003800000 */
.L_x_12:
        /* <DEDUP_REMOVED lines=11> */
.L_x_11:
[----:B------:R-:W2:Y:S01]  /*4f40*/  LDC R0, c[0x0][0x224] ;  /* 0x00008900ff007b82 */ /* 0x000ea20000000800 */
[----:B------:R-:W-:Y:S02]  /*4f50*/  MOV R68, 0xffffffff ;  /* 0xffffffff00447802 */ /* 0x000fe40000000f00 */
[----:B--2---:R-:W-:-:S13]  /*4f60*/  ISETP.GE.AND P0, PT, R0, 0x2, PT ;  /* 0x000000020000780c */ /* 0x004fda0003f06270 */
[----:B------:R-:W-:Y:S05]  /*4f70*/  @!P0 BRA `(.L_x_14) ;  /* 0x0000000000248947 */ /* 0x000fea0003800000 */
[----:B-1----:R-:W-:Y:S01]  /*4f80*/  ISETP.GT.AND P0, PT, R70, RZ, PT ;  /* 0x000000ff4600720c */ /* 0x002fe20003f04270 */
[----:B------:R-:W-:Y:S02]  /*4f90*/  IMAD.MOV.U32 R68, RZ, RZ, -0x1 ;  /* 0xffffffffff447424 */ /* 0x000fe400078e00ff */
[----:B------:R-:W-:Y:S02]  /*4fa0*/  IMAD.U32 R72, RZ, RZ, UR8 ;  /* 0x00000008ff487e24 */ /* 0x000fe4000f8e00ff */
[----:B------:R-:W-:-:S08]  /*4fb0*/  IMAD.U32 R73, RZ, RZ, UR9 ;  /* 0x00000009ff497e24 */ /* 0x000fd0000f8e00ff */
[----:B------:R2:W3:Y:S04]  /*4fc0*/  @!P0 LDG.E.STRONG.GPU R68, desc[UR24][R72.64] ;  /* 0x0000001848448981 */ /* 0x0004e8000c1ef900 */
[----:B---3--:R-:W-:Y:S01]  /*4fd0*/  @!P0 CCTL.IVALL ;  /* 0x00000000ff00898f */ /* 0x008fe20002000000 */
[----:B------:R-:W-:-:S04]  /*4fe0*/  ISETP.NE.AND P0, PT, RZ, UR17, PT ;  /* 0x00000011ff007c0c */ /* 0x000fc8000bf05270 */
[----:B----4-:R-:W-:Y:S02]  /*4ff0*/  FSEL R90, R90, RZ, !P0 ;  /* 0x000000ff5a5a7208 */ /* 0x010fe40004000000 */
[----:B------:R-:W-:-:S07]  /*5000*/  FSEL R91, R91, 1.875, !P0 ;  /* 0x3ff000005b5b7808 */ /* 0x000fce0004000000 */
.L_x_14:
[----:B-1----:R-:W-:Y:S01]  /*5010*/  SHF.R.S32.HI R69, RZ, 0x1f, R70 ;  /* 0x0000001fff457819 */ /* 0x002fe20000011446 */
[----:B--2---:R-:W1:Y:S01]  /*5020*/  LDC R72, c[0x0][0x224] ;  /* 0x00008900ff487b82 */ /* 0x004e620000000800 */
[----:B------:R-:W-:Y:S01]  /*5030*/  ULEA UR10, UR28, UR26, 0x1 ;  /* 0x0000001a1c0a7291 */ /* 0x000fe2000f8e083f */
[----:B----4-:R-:W-:Y:S01]  /*5040*/  ISETP.NE.U32.AND P0, PT, R2, RZ, PT ;  /* 0x000000ff0200720c */ /* 0x010fe20003f05070 */
[----:B------:R-:W-:Y:S01]  /*5050*/  USHF.L.U32 UR27, UR27, 0x4, URZ ;  /* 0x000000041b1b7899 */ /* 0x000fe2000800063f */
[CC--:B------:R-:W-:Y:S01]  /*5060*/  LEA.HI R0, R69.reuse, R70.reuse, RZ, 0x5 ;  /* 0x0000004645007211 */ /* 0x0c0fe200078f28ff */
[----:B------:R-:W-:Y:S01]  /*5070*/  USHF.L.U32 UR10, UR10, 0x3, URZ ;  /* 0x000000030a0a7899 */ /* 0x000fe2000800063f */
[----:B------:R-:W-:Y:S01]  /*5080*/  LEA.HI R74, R69, R70, RZ, 0x7 ;  /* 0x00000046454a7211 */ /* 0x000fe200078f38ff */
[----:B------:R-:W-:Y:S01]  /*5090*/  ULDC.64 UR6, c[0x0][0x280] ;  /* 0x0000a00000067ab9 */ /* 0x000fe20000000a00 */
[----:B------:R-:W-:Y:S01]  /*50a0*/  SHF.R.S32.HI R76, RZ, 0x5, R0 ;  /* 0x00000005ff4c7819 */ /* 0x000fe20000011400 */
[----:B------:R-:W2:Y:S01]  /*50b0*/  S2UR UR4, SR_CgaCtaId ;  /* 0x00000000000479c3 */ /* 0x000ea20000008800 */
[----:B------:R-:W-:Y:S01]  /*50c0*/  SHF.R.S32.HI R74, RZ, 0x7, R74 ;  /* 0x00000007ff4a7819 */ /* 0x000fe2000001144a */
[----:B------:R-:W-:Y:S01]  /*50d0*/  UIMAD UR10, UR10, 0x22, UR27 ;  /* 0x000000220a0a78a4 */ /* 0x000fe2000f8e021b */
[----:B------:R-:W-:Y:S01]  /*50e0*/  SHF.R.S32.HI R71, RZ, 0x1f, R76 ;  /* 0x0000001fff477819 */ /* 0x000fe2000001144c */
[----:B------:R-:W-:Y:S01]  /*50f0*/  UMOV UR5, 0x400 ;  /* 0x0000040000057882 */ /* 0x000fe20000000000 */
[----:B------:R-:W-:-:S02]  /*5100*/  ISETP.NE.AND.EX P0, PT, R3, RZ, PT, P0 ;  /* 0x000000ff0300720c */ /* 0x000fc40003f05300 */
[----:B------:R-:W-:-:S04]  /*5110*/  LEA.HI R71, R71, R76, RZ, 0x2 ;  /* 0x0000004c47477211 */ /* 0x000fc800078f10ff */
[----:B------:R-:W-:Y:S02]  /*5120*/  LOP3.LUT R71, R71, 0xfffffffc, RZ, 0xc0, !PT ;  /* 0xfffffffc47477812 */ /* 0x000fe400078ec0ff */
[----:B-1----:R-:W-:-:S03]  /*5130*/  ISETP.GE.AND P3, PT, R72, 0x2, PT ;  /* 0x000000024800780c */ /* 0x002fc60003f66270 */
[----:B------:R-:W-:Y:S02]  /*5140*/  IMAD.IADD R76, R76, 0x1, -R71 ;  /* 0x000000014c4c7824 */ /* 0x000fe400078e0a47 */
[----:B------:R-:W-:Y:S01]  /*5150*/  IMAD.U32 R71, RZ, RZ, UR19 ;  /* 0x00000013ff477e24 */ /* 0x000fe2000f8e00ff */
[----:B------:R-:W-:Y:S02]  /*5160*/  ISETP.NE.OR P3, PT, RZ, UR15, !P3 ;  /* 0x0000000fff007c0c */ /* 0x000fe4000df65670 */
[----:B------:R-:W-:Y:S01]  /*5170*/  LEA.HI R69, R76, R76, RZ, 0x1 ;  /* 0x0000004c4c457211 */ /* 0x000fe200078f08ff */
[----:B--2---:R-:W-:-:S03]  /*5180*/  ULEA UR4, UR4, UR5, 0x18 ;  /* 0x0000000504047291 */ /* 0x004fc6000f8ec03f */
[----:B------:R-:W-:Y:S02]  /*5190*/  LOP3.LUT R77, R69, 0x3ffffffe, RZ, 0xc0, !PT ;  /* 0x3ffffffe454d7812 */ /* 0x000fe400078ec0ff */
[----:B------:R-:W-:-:S03]  /*51a0*/  SHF.R.S32.HI R69, RZ, 0x1, R69 ;  /* 0x00000001ff457819 */ /* 0x000fc60000011445 */
[----:B------:R-:W-:Y:S01]  /*51b0*/  IMAD.IADD R77, R76, 0x1, -R77 ;  /* 0x000000014c4d7824 */ /* 0x000fe200078e0a4d */
[----:B------:R-:W-:Y:S01]  /*51c0*/  LOP3.LUT R76, R70, 0x1f, RZ, 0xc0, !PT ;  /* 0x0000001f464c7812 */ /* 0x000fe200078ec0ff */
[----:B------:R-:W-:Y:S01]  /*51d0*/  IMAD R74, R74, 0x2, R69 ;  /* 0x000000024a4a7824 */ /* 0x000fe200078e0245 */
[----:B------:R-:W-:Y:S01]  /*51e0*/  LOP3.LUT R69, R0, 0xffffffe0, RZ, 0xc0, !PT ;  /* 0xffffffe000457812 */ /* 0x000fe200078ec0ff */
[----:B------:R-:W-:Y:S01]  /*51f0*/  IMAD.U32 R0, RZ, RZ, UR20 ;  /* 0x00000014ff007e24 */ /* 0x000fe2000f8e00ff */
[----:B------:R-:W-:Y:S01]  /*5200*/  SHF.R.U32.HI R76, RZ, 0x2, R76 ;  /* 0x00000002ff4c7819 */ /* 0x000fe2000001164c */
[----:B------:R-:W-:Y:S02]  /*5210*/  IMAD R73, R74, 0x8, R77 ;  /* 0x000000084a497824 */ /* 0x000fe400078e024d */
[C---:B------:R-:W-:Y:S01]  /*5220*/  IMAD.IADD R84, R70.reuse, 0x1, -R69 ;  /* 0x0000000146547824 */ /* 0x040fe200078e0a45 */
[----:B------:R-:W-:Y:S01]  /*5230*/  LOP3.LUT R69, R70, 0x3, RZ, 0xc0, !PT ;  /* 0x0000000346457812 */ /* 0x000fe200078ec0ff */
[----:B------:R-:W-:-:S02]  /*5240*/  IMAD R0, R0, 0x10, R73 ;  /* 0x0000001000007824 */ /* 0x000fc400078e0249 */
[----:B------:R-:W-:Y:S02]  /*5250*/  IMAD R71, R71, 0x40, R84 ;  /* 0x0000004047477824 */ /* 0x000fe400078e0254 */
[----:B------:R-:W-:Y:S02]  /*5260*/  IMAD.SHL.U32 R0, R0, 0x4, RZ ;  /* 0x0000000400007824 */ /* 0x000fe400078e00ff */
[----:B------:R-:W-:Y:S02]  /*5270*/  VIADD R75, R71, 0x20 ;  /* 0x00000020474b7836 */ /* 0x000fe40000000000 */
[----:B------:R-:W-:Y:S01]  /*5280*/  IMAD R69, R76, 0x22, R69 ;  /* 0x000000224c457824 */ /* 0x000fe200078e0245 */
[----:B------:R-:W-:Y:S01]  /*5290*/  SHF.R.S32.HI R72, RZ, 0x1f, R0 ;  /* 0x0000001fff487819 */ /* 0x000fe20000011400 */
[----:B------:R-:W-:Y:S01]  /*52a0*/  IMAD R74, R74, 0x2, R77 ;  /* 0x000000024a4a7824 */ /* 0x000fe200078e024d */
[----:B------:R-:W-:Y:S01]  /*52b0*/  ISETP.LT.AND P1, PT, R75, UR13, P0 ;  /* 0x0000000d4b007c0c */ /* 0x000fe20008721270 */
[C---:B------:R-:W-:Y:S01]  /*52c0*/  IMAD.WIDE R76, R71.reuse, 0x8, RZ ;  /* 0x00000008474c7825 */ /* 0x040fe200078e02ff */
[----:B------:R-:W-:-:S03]  /*52d0*/  ISETP.LT.AND P0, PT, R71, UR13, P0 ;  /* 0x0000000d47007c0c */ /* 0x000fc60008701270 */
[----:B------:R-:W-:Y:S02]  /*52e0*/  IMAD R71, R72, UR6, RZ ;  /* 0x0000000648477c24 */ /* 0x000fe4000f8e02ff */
[----:B------:R-:W-:-:S04]  /*52f0*/  IMAD.WIDE.U32 R76, R0, UR6, R76 ;  /* 0x00000006004c7c25 */ /* 0x000fc8000f8e004c */
[----:B------:R-:W-:Y:S01]  /*5300*/  IMAD.SHL.U32 R74, R74, 0x4, RZ ;  /* 0x000000044a4a7824 */ /* 0x000fe200078e00ff */
[----:B------:R-:W-:Y:S01]  /*5310*/  IADD3 R98, P2, R2, R76, RZ ;  /* 0x0000004c02627210 */ /* 0x000fe20007f5e0ff */
[----:B------:R-:W-:Y:S02]  /*5320*/  VIADD R69, R69, UR10 ;  /* 0x0000000a45457c36 */ /* 0x000fe40008000000 */
[----:B------:R-:W-:Y:S02]  /*5330*/  IMAD R72, R0, UR7, R71 ;  /* 0x0000000700487c24 */ /* 0x000fe4000f8e0247 */
[----:B------:R-:W-:Y:S01]  /*5340*/  IMAD R71, R74, 0x220, RZ ;  /* 0x000002204a477824 */ /* 0x000fe200078e02ff */
[----:B------:R-:W-:Y:S02]  /*5350*/  LEA R87, R69, UR4, 0x4 ;  /* 0x0000000445577c11 */ /* 0x000fe4000f8e20ff */
[----:B------:R-:W-:Y:S01]  /*5360*/  IADD3.X R99, R3, R77, R72, P2, !PT ;  /* 0x0000004d03637210 */ /* 0x000fe200017fe448 */
[----:B------:R-:W-:Y:S01]  /*5370*/  IMAD R84, R84, 0x8, R71 ;  /* 0x0000000854547824 */ /* 0x000fe200078e0247 */
[----:B------:R-:W-:Y:S06]  /*5380*/  @P3 BRA `(.L_x_15) ;  /* 0x0000000000683947 */ /* 0x000fec0003800000 */
[----:B------:R-:W-:-:S13]  /*5390*/  ISETP.NE.AND P2, PT, R68, UR17, PT ;  /* 0x0000001144007c0c */ /* 0x000fda000bf45270 */
[----:B------:R-:W-:Y:S06]  /*53a0*/  BAR.RED.AND.DEFER_BLOCKING 0x0, P2 ;  /* 0x0000000000007b1d */ /* 0x000fec0001014400 */
[----:B------:R-:W1:Y:S02]  /*53b0*/  B2R.RESULT RZ, P2 ;  /* 0x0000000000ff731c */ /* 0x000e640000044000 */
[----:B-1----:R-:W-:Y:S05]  /*53c0*/  @!P2 BRA `(.L_x_16) ;  /* 0x000000000030a947 */ /* 0x002fea0003800000 */
[----:B------:R-:W-:-:S13]  /*53d0*/  ISETP.GT.AND P3, PT, R70, RZ, PT ;  /* 0x000000ff4600720c */ /* 0x000fda0003f64270 */
.L_x_18:
[----:B------:R-:W-:Y:S05]  /*53e0*/  YIELD ;  /* 0x0000000000007946 */ /* 0x000fea0003800000 */
[----:B-1---5:R-:W-:Y:S05]  /*53f0*/  @P3 BRA `(.L_x_17) ;  /* 0x0000000000103947 */ /* 0x022fea0003800000 */
[----:B------:R-:W-:Y:S02]  /*5400*/  MOV R68, UR8 ;  /* 0x0000000800447c02 */ /* 0x000fe40008000f00 */
[----:B------:R-:W-:-:S05]  /*5410*/  MOV R69, UR9 ;  /* 0x0000000900457c02 */ /* 0x000fca0008000f00 */
[----:B------:R1:W2:Y:S04]  /*5420*/  LDG.E.STRONG.GPU R68, desc[UR24][R68.64] ;  /* 0x0000001844447981 */ /* 0x0002a8000c1ef900 */
[----:B--2---:R-:W-:Y:S01]  /*5430*/  CCTL.IVALL ;  /* 0x00000000ff00798f */ /* 0x004fe20002000000 */
.L_x_17:
[----:B------:R-:W-:Y:S01]  /*5440*/  ISETP.NE.AND P2, PT, R68, UR17, PT ;  /* 0x0000001144007c0c */ /* 0x000fe2000bf45270 */
[----:B------:R-:W-:-:S12]  /*5450*/  WARPSYNC.ALL ;  /* 0x0000000000007948 */ /* 0x000fd80003800000 */
[----:B------:R-:W-:Y:S06]  /*5460*/  BAR.RED.AND.DEFER_BLOCKING 0x0, P2 ;  /* 0x0000000000007b1d */ /* 0x000fec0001014400 */
[----:B------:R-:W2:Y:S02]  /*5470*/  B2R.RESULT RZ, P2 ;  /* 0x0000000000ff731c */ /* 0x000ea40000044000 */
[----:B--2---:R-:W-:Y:S05]  /*5480*/  @P2 BRA `(.L_x_18) ;  /* 0xfffffffc00d42947 */ /* 0x004fea000383ffff */
.L_x_16:
[----:B------:R-:W-:Y:S05]  /*5490*/  WARPSYNC.ALL ;  /* 0x0000000000007948 */ /* 0x000fea0003800000 */
[----:B------:R-:W-:Y:S06]  /*54a0*/  BAR.SYNC.DEFER_BLOCKING 0x0 ;  /* 0x0000000000007b1d */ /* 0x000fec0000010000 */
[----:B------:R-:W-:Y:S01]  /*54b0*/  @!PT LDS RZ, [RZ] ;  /* 0x00000000fffff984 */ /* 0x000fe20000000800 */
[----:B------:R-:W-:Y:S01]  /*54c0*/  @!PT LDS RZ, [RZ] ;  /* 0x00000000fffff984 */ /* 0x000fe20000000800 */
[----:B------:R-:W-:Y:S01]  /*54d0*/  @!PT LDS RZ, [RZ] ;  /* 0x00000000fffff984 */ /* 0x000fe20000000800 */
[----:B------:R-:W-:Y:S01]  /*54e0*/  @!PT LDS RZ, [RZ] ;  /* 0x00000000fffff984 */ /* 0x000fe20000000800 */
[----:B------:R-:W-:Y:S06]  /*54f0*/  MEMBAR.SC.GPU ;  /* 0x0000000000007992 */ /* 0x000fec0000002000 */
[----:B------:R-:W-:-:S00]  /*5500*/  ERRBAR ;  /* 0x00000000000079ab */ /* 0x000fc00000000000 */
[----:B------:R-:W-:Y:S06]  /*5510*/  CGAERRBAR ;  /* 0x00000000000075ab */ /* 0x000fec0000000000 */
[----:B------:R-:W-:Y:S01]  /*5520*/  CCTL.IVALL ;  /* 0x00000000ff00798f */ /* 0x000fe20002000000 */
.L_x_15:
[----:B------:R-:W2:Y:S01]  /*5530*/  S2UR UR6, SR_CgaCtaId ;  /* 0x00000000000679c3 */ /* 0x000ea20000008800 */
[----:B------:R-:W-:Y:S01]  /*5540*/  DSETP.NEU.AND P2, PT, R90, RZ, PT ;  /* 0x000000ff5a00722a */ /* 0x000fe20003f4d000 */
[----:B------:R-:W-:Y:S01]  /*5550*/  UMOV UR4, 0x400 ;  /* 0x0000040000047882 */ /* 0x000fe20000000000 */
[----:B------:R-:W-:Y:S01]  /*5560*/  BSSY B1, `(.L_x_19) ;  /* 0x000027c000017945 */ /* 0x000fe20003800000 */
[----:B--2---:R-:W-:-:S11]  /*5570*/  ULEA UR6, UR6, UR4, 0x18 ;  /* 0x0000000406067291 */ /* 0x004fd6000f8ec03f */
[----:B------:R-:W-:Y:S05]  /*5580*/  @!P2 BRA `(.L_x_20) ;  /* 0x0000001400e0a947 */ /* 0x000fea0003800000 */
[----:B------:R-:W2:Y:S01]  /*5590*/  LDC R85, c[0x0][0x210] ;  /* 0x00008400ff557b82 */ /* 0x000ea20000000800 */
[----:B------:R-:W-:Y:S01]  /*55a0*/  VIADD R94, R0, 0x1 ;  /* 0x00000001005e7836 */ /* 0x000fe20000000000 */
[----:B------:R-:W-:-:S06]  /*55b0*/  CS2R R82, SRZ ;  /* 0x0000000000527805 */ /* 0x000fcc000001ff00 */
[----:B------:R-:W3:Y:S01]  /*55c0*/  LDC.64 R2, c[0x0][0x288] ;  /* 0x0000a200ff027b82 */ /* 0x000ee20000000a00 */
[CC--:B--2---:R-:W-:Y:S02]  /*55d0*/  ISETP.LT.AND P2, PT, R0.reuse, R85.reuse, P0 ;  /* 0x000000550000720c */ /* 0x0c4fe40000741270 */
[-C--:B------:R-:W-:Y:S02]  /*55e0*/  ISETP.LT.AND P5, PT, R0, R85.reuse, P1 ;  /* 0x000000550000720c */ /* 0x080fe40000fa1270 */
[CC--:B------:R-:W-:Y:S02]  /*55f0*/  ISETP.LT.AND P3, PT, R94.reuse, R85.reuse, P1 ;  /* 0x000000555e00720c */ /* 0x0c0fe40000f61270 */
[----:B------:R-:W-:Y:S02]  /*5600*/  CS2R R80, SRZ ;  /* 0x0000000000507805 */ /* 0x000fe4000001ff00 */
[----:B------:R-:W-:-:S05]  /*5610*/  ISETP.LT.AND P4, PT, R94, R85, P0 ;  /* 0x000000555e00720c */ /* 0x000fca0000781270 */
[----:B------:R-:W2:Y:S01]  /*5620*/  @P2 LDG.E.LTC128B.64 R82, desc[UR24][R98.64] ;  /* 0x0000001862522981 */ /* 0x000ea2000c1e1b20 */
[-C--:B---3--:R-:W-:Y:S01]  /*5630*/  IADD3 R102, P2, R98, R2.reuse, RZ ;  /* 0x0000000262667210 */ /* 0x088fe20007f5e0ff */
[----:B------:R-:W-:Y:S01]  /*5640*/  @P5 IMAD.MOV.U32 R70, RZ, RZ, R98 ;  /* 0x000000ffff465224 */ /* 0x000fe200078e0062 */
[----:B------:R-:W-:Y:S01]  /*5650*/  CS2R R78, SRZ ;  /* 0x00000000004e7805 */ /* 0x000fe2000001ff00 */
[----:B------:R-:W-:Y:S01]  /*5660*/  @P5 IMAD.MOV.U32 R71, RZ, RZ, R99 ;  /* 0x000000ffff475224 */ /* 0x000fe200078e0063 */
[----:B------:R-:W-:Y:S01]  /*5670*/  CS2R R76, SRZ ;  /* 0x00000000004c7805 */ /* 0x000fe2000001ff00 */
[----:B------:R-:W-:Y:S01]  /*5680*/  IMAD.X R103, R99, 0x1, R3, P2 ;  /* 0x0000000163677824 */ /* 0x000fe200010e0603 */
[----:B------:R-:W-:Y:S02]  /*5690*/  IADD3 R100, P2, R102, R2, RZ ;  /* 0x0000000266647210 */ /* 0x000fe40007f5e0ff */
[----:B------:R3:W4:Y:S01]  /*56a0*/  @P5 LDG.E.LTC128B.64 R80, desc[UR24][R70.64+0x100] ;  /* 0x0001001846505981 */ /* 0x000722000c1e1b20 */
[----:B------:R-:W-:-:S02]  /*56b0*/  VIADD R86, R0, 0x3 ;  /* 0x0000000300567836 */ /* 0x000fc40000000000 */
[----:B------:R-:W-:Y:S01]  /*56c0*/  VIADD R92, R0, 0x2 ;  /* 0x00000002005c7836 */ /* 0x000fe20000000000 */
[----:B------:R-:W4:Y:S01]  /*56d0*/  @P4 LDG.E.LTC128B.64 R78, desc[UR24][R102.64] ;  /* 0x00000018664e4981 */ /* 0x000f22000c1e1b20 */
[--C-:B------:R-:W-:Y:S01]  /*56e0*/  IMAD.X R101, R103, 0x1, R3.reuse, P2 ;  /* 0x0000000167657824 */ /* 0x100fe200010e0603 */
[-C--:B------:R-:W-:Y:S02]  /*56f0*/  IADD3 R96, P2, R100, R2.reuse, RZ ;  /* 0x0000000264607210 */ /* 0x080fe40007f5e0ff */
[CC--:B------:R-:W-:Y:S02]  /*5700*/  ISETP.LT.AND P6, PT, R92.reuse, R85.reuse, P0 ;  /* 0x000000555c00720c */ /* 0x0c0fe400007c1270 */
[-C--:B------:R-:W-:Y:S02]  /*5710*/  ISETP.LT.AND P5, PT, R92, R85.reuse, P1 ;  /* 0x000000555c00720c */ /* 0x080fe40000fa1270 */
[----:B------:R-:W-:Y:S01]  /*5720*/  ISETP.LT.AND P4, PT, R86, R85, P0 ;  /* 0x000000555600720c */ /* 0x000fe20000781270 */
[----:B------:R-:W-:Y:S01]  /*5730*/  IMAD.X R97, R101, 0x1, R3, P2 ;  /* 0x0000000165617824 */ /* 0x000fe200010e0603 */
[----:B------:R-:W-:Y:S01]  /*5740*/  IADD3 R104, P2, R100, R2, RZ ;  /* 0x0000000264687210 */ /* 0x000fe20007f5e0ff */
[----:B---3--:R-:W-:-:S02]  /*5750*/  @P3 IMAD.MOV.U32 R70, RZ, RZ, R102 ;  /* 0x000000ffff463224 */ /* 0x008fc400078e0066 */
[----:B------:R-:W-:-:S05]  /*5760*/  @P3 IMAD.MOV.U32 R71, RZ, RZ, R103 ;  /* 0x000000ffff473224 */ /* 0x000fca00078e0067 */
[----:B------:R3:W4:Y:S01]  /*5770*/  @P3 LDG.E.LTC128B.64 R76, desc[UR24][R70.64+0x100] ;  /* 0x00010018464c3981 */ /* 0x000722000c1e1b20 */
[----:B------:R-:W-:Y:S02]  /*5780*/  ISETP.LT.AND P3, PT, R86, R85, P1 ;  /* 0x000000555600720c */ /* 0x000fe40000f61270 */
[----:B-1----:R-:W-:Y:S02]  /*5790*/  CS2R R68, SRZ ;  /* 0x0000000000447805 */ /* 0x002fe4000001ff00 */
[----:B------:R-:W-:Y:S02]  /*57a0*/  CS2R R74, SRZ ;  /* 0x00000000004a7805 */ /* 0x000fe4000001ff00 */
[----:B------:R-:W-:Y:S01]  /*57b0*/  CS2R R72, SRZ ;  /* 0x0000000000487805 */ /* 0x000fe2000001ff00 */
[----:B------:R-:W-:-:S03]  /*57c0*/  IMAD.X R105, R101, 0x1, R3, P2 ;  /* 0x0000000165697824 */ /* 0x000fc600010e0603 */
[----:B------:R-:W4:Y:S04]  /*57d0*/  @P6 LDG.E.LTC128B.64 R74, desc[UR24][R100.64] ;  /* 0x00000018644a6981 */ /* 0x000f28000c1e1b20 */
[----:B------:R-:W4:Y:S04]  /*57e0*/  @P5 LDG.E.LTC128B.64 R72, desc[UR24][R100.64+0x100] ;  /* 0x0001001864485981 */ /* 0x000f28000c1e1b20 */
[----:B------:R1:W4:Y:S01]  /*57f0*/  @P3 LDG.E.LTC128B.64 R68, desc[UR24][R104.64+0x100] ;  /* 0x0001001868443981 */ /* 0x000322000c1e1b20 */
[----:B---3--:R-:W-:-:S06]  /*5800*/  CS2R R70, SRZ ;  /* 0x0000000000467805 */ /* 0x008fcc000001ff00 */
[----:B------:R-:W3:Y:S01]  /*5810*/  @P4 LDG.E.LTC128B.64 R70, desc[UR24][R96.64] ;  /* 0x0000001860464981 */ /* 0x000ee2000c1e1b20 */
[----:B------:R-:W-:Y:S05]  /*5820*/  WARPSYNC.ALL ;  /* 0x0000000000007948 */ /* 0x000fea0003800000 */
[----:B------:R-:W-:Y:S06]  /*5830*/  BAR.SYNC.DEFER_BLOCKING 0x0 ;  /* 0x0000000000007b1d */ /* 0x000fec0000010000 */
[----:B------:R-:W-:-:S04]  /*5840*/  DEPBAR.LE SB5, 0xd ;  /* 0x0000d3400000791a */ /* 0x000fc80000000000 */
[----:B------:R-:W-:Y:S04]  /*5850*/  STS.128 [R87], R4 ;  /* 0x0000000457007388 */ /* 0x000fe80000000c00 */
[----:B------:R-:W-:Y:S04]  /*5860*/  STS.128 [R87+0x40], R8 ;  /* 0x0000400857007388 */ /* 0x000fe80000000c00 */
[----:B------:R-:W-:Y:S01]  /*5870*/  STS.128 [R87+0x80], R12 ;  /* 0x0000800c57007388 */ /* 0x000fe20000000c00 */
[----:B------:R-:W-:-:S04]  /*5880*/  DEPBAR.LE SB5, 0xc ;  /* 0x0000d3000000791a */ /* 0x000fc80000000000 */
[----:B------:R-:W-:Y:S01]  /*5890*/  STS.128 [R87+0xc0], R16 ;  /* 0x0000c01057007388 */ /* 0x000fe20000000c00 */
[----:B------:R-:W-:Y:S06]  /*58a0*/  BAR.SYNC.DEFER_BLOCKING 0x0 ;  /* 0x0000000000007b1d */ /* 0x000fec0000010000 */
[----:B------:R-:W1:Y:S04]  /*58b0*/  LDS.64 R114, [R84+UR6] ;  /* 0x0000000654727984 */ /* 0x000e680008000a00 */
[----:B------:R-:W1:Y:S04]  /*58c0*/  LDS.64 R112, [R84+UR6+0x100] ;  /* 0x0001000654707984 */ /* 0x000e680008000a00 */
[----:B------:R-:W1:Y:S04]  /*58d0*/  LDS.64 R110, [R84+UR6+0x220] ;  /* 0x00022006546e7984 */ /* 0x000e680008000a00 */
[----:B------:R-:W1:Y:S04]  /*58e0*/  LDS.64 R108, [R84+UR6+0x320] ;  /* 0x00032006546c7984 */ /* 0x000e680008000a00 */
[----:B------:R-:W1:Y:S04]  /*58f0*/  LDS.64 R106, [R84+UR6+0x440] ;  /* 0x00044006546a7984 */ /* 0x000e680008000a00 */
[----:B-1----:R-:W-:Y:S04]  /*5900*/  LDS.64 R104, [R84+UR6+0x540] ;  /* 0x0005400654687984 */ /* 0x002fe80008000a00 */
[----:B------:R-:W1:Y:S04]  /*5910*/  LDS.64 R6, [R84+UR6+0x660] ;  /* 0x0006600654067984 */ /* 0x000e680008000a00 */
[----:B------:R-:W1:Y:S01]  /*5920*/  LDS.64 R4, [R84+UR6+0x760] ;  /* 0x0007600654047984 */ /* 0x000e620008000a00 */
[----:B------:R-:W-:Y:S01]  /*5930*/  ISETP.GE.AND P2, PT, R0, R85, PT ;  /* 0x000000550000720c */ /* 0x000fe20003f46270 */
[----:B------:R-:W-:-:S02]  /*5940*/  DMUL R8, R114, R88 ;  /* 0x0000005872087228 */ /* 0x000fc40000000000 */
[-C--:B------:R-:W-:Y:S02]  /*5950*/  DMUL R14, R112, R88.reuse ;  /* 0x00000058700e7228 */ /* 0x080fe40000000000 */
[-C--:B------:R-:W-:Y:S02]  /*5960*/  DMUL R16, R110, R88.reuse ;  /* 0x000000586e107228 */ /* 0x080fe40000000000 */
[-C--:B------:R-:W-:Y:S02]  /*5970*/  DMUL R12, R108, R88.reuse ;  /* 0x000000586c0c7228 */ /* 0x080fe40000000000 */
[-C--:B------:R-:W-:Y:S01]  /*5980*/  DMUL R10, R106, R88.reuse ;  /* 0x000000586a0a7228 */ /* 0x080fe20000000000 */
[----:B------:R-:W-:Y:S01]  /*5990*/  BSSY B0, `(.L_x_21) ;  /* 0x0000011000007945 */ /* 0x000fe20003800000 */
[-C--:B-1----:R-:W-:Y:S02]  /*59a0*/  DMUL R6, R6, R88.reuse ;  /* 0x0000005806067228 */ /* 0x082fe40000000000 */
[----:B------:R-:W-:-:S02]  /*59b0*/  DMUL R4, R4, R88 ;  /* 0x0000005804047228 */ /* 0x000fc40000000000 */
[----:B--2---:R-:W-:Y:S02]  /*59c0*/  DFMA R18, R82, R90, R8 ;  /* 0x0000005a5212722b */ /* 0x004fe40000000008 */
[----:B------:R-:W-:Y:S02]  /*59d0*/  DMUL R8, R104, R88 ;  /* 0x0000005868087228 */ /* 0x000fe40000000000 */
[-C--:B----4-:R-:W-:Y:S02]  /*59e0*/  DFMA R14, R80, R90.reuse, R14 ;  /* 0x0000005a500e722b */ /* 0x090fe4000000000e */
[-C--:B------:R-:W-:Y:S02]  /*59f0*/  DFMA R16, R78, R90.reuse, R16 ;  /* 0x0000005a4e10722b */ /* 0x080fe40000000010 */
[-C--:B------:R-:W-:Y:S02]  /*5a00*/  DFMA R12, R76, R90.reuse, R12 ;  /* 0x0000005a4c0c722b */ /* 0x080fe4000000000c */
[----:B------:R-:W-:-:S02]  /*5a10*/  DFMA R10, R74, R90, R10 ;  /* 0x0000005a4a0a722b */ /* 0x000fc4000000000a */
[-C--:B------:R-:W-:Y:S02]  /*5a20*/  DFMA R8, R72, R90.reuse, R8 ;  /* 0x0000005a4808722b */ /* 0x080fe40000000008 */
[-C--:B------:R-:W-:Y:S02]  /*5a30*/  DFMA R4, R68, R90.reuse, R4 ;  /* 0x0000005a4404722b */ /* 0x080fe40000000004 */
[----:B---3--:R-:W-:Y:S01]  /*5a40*/  DFMA R6, R70, R90, R6 ;  /* 0x0000005a4606722b */ /* 0x008fe20000000006 */
[----:B------:R-:W-:Y:S10]  /*5a50*/  @P2 BRA `(.L_x_22) ;  /* 0x0000000000102947 */ /* 0x000ff40003800000 */
[----:B------:R-:W-:Y:S02]  /*5a60*/  @P0 MOV R104, R98 ;  /* 0x0000006200680202 */ /* 0x000fe40000000f00 */
[----:B------:R-:W-:-:S05]  /*5a70*/  @P0 MOV R105, R99 ;  /* 0x0000006300690202 */ /* 0x000fca0000000f00 */
[----:B------:R1:W-:Y:S04]  /*5a80*/  @P0 ST.E.64 desc[UR24][R104.64], R18 ;  /* 0x0000001268000985 */ /* 0x0003e8000c101b18 */
[----:B------:R1:W-:Y:S02]  /*5a90*/  @P1 ST.E.64 desc[UR24][R98.64+0x100], R14 ;  /* 0x0001000e62001985 */ /* 0x0003e4000c101b18 */
.L_x_22:
[----:B------:R-:W-:Y:S05]  /*5aa0*/  BSYNC B0 ;  /* 0x0000000000007941 */ /* 0x000fea0003800000 */
.L_x_21:
[----:B------:R-:W-:Y:S01]  /*5ab0*/  ISETP.GE.AND P3, PT, R94, R85, PT ;  /* 0x000000555e00720c */ /* 0x000fe20003f66270 */
[----:B------:R-:W-:Y:S01]  /*5ac0*/  ULDC.64 UR4, c[0x0][0x2a0] ;  /* 0x0000a80000047ab9 */ /* 0x000fe20000000a00 */
[----:B------:R-:W-:Y:S01]  /*5ad0*/  BSSY B0, `(.L_x_23) ;  /* 0x0000008000007945 */ /* 0x000fe20003800000 */
[----:B-1----:R-:W-:-:S04]  /*5ae0*/  IADD3 R14, P2, R98, UR4, RZ ;  /* 0x00000004620e7c10 */ /* 0x002fc8000ff5e0ff */
[----:B------:R-:W-:-:S06]  /*5af0*/  IADD3.X R15, R99, UR5, RZ, P2, !PT ;  /* 0x00000005630f7c10 */ /* 0x000fcc00097fe4ff */
[----:B------:R-:W-:Y:S05]  /*5b00*/  @P3 BRA `(.L_x_24) ;  /* 0x0000000000103947 */ /* 0x000fea0003800000 */
[----:B------:R-:W-:Y:S02]  /*5b10*/  @P0 MOV R18, R102 ;  /* 0x0000006600120202 */ /* 0x000fe40000000f00 */
[----:B------:R-:W-:-:S05]  /*5b20*/  @P0 MOV R19, R103 ;  /* 0x0000006700130202 */ /* 0x000fca0000000f00 */
[----:B------:R1:W-:Y:S04]  /*5b30*/  @P0 ST.E.64 desc[UR24][R18.64], R16 ;  /* 0x0000001012000985 */ /* 0x0003e8000c101b18 */
[----:B------:R1:W-:Y:S02]  /*5b40*/  @P1 ST.E.64 desc[UR24][R102.64+0x100], R12 ;  /* 0x0001000c66001985 */ /* 0x0003e4000c101b18 */
.L_x_24:
[----:B------:R-:W-:Y:S05]  /*5b50*/  BSYNC B0 ;  /* 0x0000000000007941 */ /* 0x000fea0003800000 */
.L_x_23:
[----:B------:R-:W-:Y:S01]  /*5b60*/  ISETP.GE.AND P2, PT, R92, R85, PT ;  /* 0x000000555c00720c */ /* 0x000fe20003f46270 */
[----:B------:R-:W-:-:S12]  /*5b70*/  BSSY B0, `(.L_x_25) ;  /* 0x0000004000007945 */ /* 0x000fd80003800000 */
[----:B------:R-:W-:Y:S05]  /*5b80*/  @P2 BRA `(.L_x_26) ;  /* 0x0000000000082947 */ /* 0x000fea0003800000 */
[----:B------:R2:W-:Y:S04]  /*5b90*/  @P0 ST.E.64 desc[UR24][R100.64], R10 ;  /* 0x0000000a64000985 */ /* 0x0005e8000c101b18 */
[----:B------:R2:W-:Y:S02]  /*5ba0*/  @P1 ST.E.64 desc[UR24][R100.64+0x100], R8 ;  /* 0x0001000864001985 */ /* 0x0005e4000c101b18 */
.L_x_26:
[----:B------:R-:W-:Y:S05]  /*5bb0*/  BSYNC B0 ;  /* 0x0000000000007941 */ /* 0x000fea0003800000 */
.L_x_25:
[----:B------:R-:W-:Y:S01]  /*5bc0*/  ISETP.GE.AND P2, PT, R86, R85, PT ;  /* 0x000000555600720c */ /* 0x000fe20003f46270 */
[----:B------:R-:W-:-:S12]  /*5bd0*/  BSSY B0, `(.L_x_27) ;  /* 0x0000004000007945 */ /* 0x000fd80003800000 */
[----:B------:R-:W-:Y:S05]  /*5be0*/  @P2 BRA `(.L_x_28) ;  /* 0x0000000000082947 */ /* 0x000fea0003800000 */
[----:B------:R3:W-:Y:S04]  /*5bf0*/  @P0 ST.E.64 desc[UR24][R96.64], R6 ;  /* 0x0000000660000985 */ /* 0x0007e8000c101b18 */
[----:B------:R3:W-:Y:S02]  /*5c00*/  @P1 ST.E.64 desc[UR24][R96.64+0x100], R4 ;  /* 0x0001000460001985 */ /* 0x0007e4000c101b18 */
.L_x_28:
[----:B------:R-:W-:Y:S05]  /*5c10*/  BSYNC B0 ;  /* 0x0000000000007941 */ /* 0x000fea0003800000 */
.L_x_27:
[C---:B--2---:R-:W-:Y:S02]  /*5c20*/  VIADD R8, R0.reuse, 0x8 ;  /* 0x0000000800087836 */ /* 0x044fe40000000000 */
[----:B---3--:R-:W-:-:S03]  /*5c30*/  VIADD R6, R0, 0x9 ;  /* 0x0000000900067836 */ /* 0x008fc60000000000 */
[-C--:B------:R-:W-:Y:S02]  /*5c40*/  ISETP.LT.AND P2, PT, R8, R85.reuse, P0 ;  /* 0x000000550800720c */ /* 0x080fe40000741270 */
[-C--:B------:R-:W-:Y:S02]  /*5c50*/  ISETP.LT.AND P4, PT, R6, R85.reuse, P0 ;  /* 0x000000550600720c */ /* 0x080fe40000781270 */
[-C--:B------:R-:W-:Y:S01]  /*5c60*/  ISETP.LT.AND P5, PT, R8, R85.reuse, P1 ;  /* 0x000000550800720c */ /* 0x080fe20000fa1270 */
[----:B------:R-:W-:Y:S01]  /*5c70*/  VIADD R10, R0, 0xa ;  /* 0x0000000a000a7836 */ /* 0x000fe20000000000 */
[----:B------:R-:W-:-:S07]  /*5c80*/  ISETP.LT.AND P3, PT, R6, R85, P1 ;  /* 0x000000550600720c */ /* 0x000fce0000f61270 */
[----:B------:R-:W2:Y:S01]  /*5c90*/  @P2 LDG.E.LTC128B.64 R82, desc[UR24][R14.64] ;  /* 0x000000180e522981 */ /* 0x000ea2000c1e1b20 */
[----:B-1----:R-:W-:-:S03]  /*5ca0*/  IADD3 R18, P2, R14, R2, RZ ;  /* 0x000000020e127210 */ /* 0x002fc60007f5e0ff */
[----:B------:R-:W-:Y:S02]  /*5cb0*/  @P5 IMAD.MOV.U32 R12, RZ, RZ, R14 ;  /* 0x000000ffff0c5224 */ /* 0x000fe400078e000e */
[----:B------:R-:W-:Y:S01]  /*5cc0*/  IMAD.X R19, R15, 0x1, R3, P2 ;  /* 0x000000010f137824 */ /* 0x000fe200010e0603 */
[----:B------:R-:W-:Y:S01]  /*5cd0*/  ISETP.LT.AND P2, PT, R10, R85, P0 ;  /* 0x000000550a00720c */ /* 0x000fe20000741270 */
[----:B------:R-:W-:-:S03]  /*5ce0*/  @P5 IMAD.MOV.U32 R13, RZ, RZ, R15 ;  /* 0x000000ffff0d5224 */ /* 0x000fc600078e000f */
[----:B------:R-:W3:Y:S01]  /*5cf0*/  @P4 LDG.E.LTC128B.64 R78, desc[UR24][R18.64] ;  /* 0x00000018124e4981 */ /* 0x000ee2000c1e1b20 */
[----:B------:R-:W-:-:S03]  /*5d00*/  IADD3 R16, P4, R18, R2, RZ ;  /* 0x0000000212107210 */ /* 0x000fc60007f9e0ff */
[----:B------:R-:W4:Y:S02]  /*5d10*/  @P3 LDG.E.LTC128B.64 R76, desc[UR24][R18.64+0x100] ;  /* 0x00010018124c3981 */ /* 0x000f24000c1e1b20 */
[----:B------:R-:W-:Y:S01]  /*5d20*/  IMAD.X R17, R19, 0x1, R3, P4 ;  /* 0x0000000113117824 */ /* 0x000fe200020e0603 */
[----:B------:R-:W-:Y:S01]  /*5d30*/  IADD3 R5, P3, -R2, UR4, RZ ;  /* 0x0000000402057c10 */ /* 0x000fe2000ff7e1ff */
[----:B------:R1:W4:Y:S03]  /*5d40*/  @P5 LDG.E.LTC128B.64 R80, desc[UR24][R12.64+0x100] ;  /* 0x000100180c505981 */ /* 0x000326000c1e1b20 */
[----:B------:R-:W-:Y:S01]  /*5d50*/  IADD3.X R4, ~R3, UR5, RZ, P3, !PT ;  /* 0x0000000503047c10 */ /* 0x000fe20009ffe5ff */
[----:B------:R-:W4:Y:S01]  /*5d60*/  @P2 LDG.E.LTC128B.64 R74, desc[UR24][R16.64] ;  /* 0x00000018104a2981 */ /* 0x000f22000c1e1b20 */
[----:B------:R-:W-:Y:S02]  /*5d70*/  IADD3 R94, P2, R5, R96, RZ ;  /* 0x00000060055e7210 */ /* 0x000fe40007f5e0ff */
[----:B------:R-:W-:-:S03]  /*5d80*/  ISETP.LT.AND P5, PT, R10, R85, P1 ;  /* 0x000000550a00720c */ /* 0x000fc60000fa1270 */
[----:B------:R-:W-:Y:S01]  /*5d90*/  IMAD.X R95, R4, 0x1, R97, P2 ;  /* 0x00000001045f7824 */ /* 0x000fe200010e0661 */
[----:B------:R-:W-:Y:S01]  /*5da0*/  IADD3 R92, P2, R16, R2, RZ ;  /* 0x00000002105c7210 */ /* 0x000fe20007f5e0ff */
[----:B-1----:R-:W-:-:S08]  /*5db0*/  VIADD R12, R0, 0xb ;  /* 0x0000000b000c7836 */ /* 0x002fd00000000000 */
[----:B------:R1:W4:Y:S01]  /*5dc0*/  @P5 LDG.E.LTC128B.64 R72, desc[UR24][R94.64+0x100] ;  /* 0x000100185e485981 */ /* 0x000322000c1e1b20 */
[CC--:B------:R-:W-:Y:S02]  /*5dd0*/  ISETP.LT.AND P4, PT, R12.reuse, R85.reuse, P0 ;  /* 0x000000550c00720c */ /* 0x0c0fe40000781270 */
[----:B------:R-:W-:Y:S01]  /*5de0*/  ISETP.LT.AND P3, PT, R12, R85, P1 ;  /* 0x000000550c00720c */ /* 0x000fe20000f61270 */
[----:B------:R-:W-:-:S10]  /*5df0*/  IMAD.X R93, R17, 0x1, R3, P2 ;  /* 0x00000001115d7824 */ /* 0x000fd400010e0603 */
[----:B------:R-:W4:Y:S04]  /*5e00*/  @P4 LDG.E.LTC128B.64 R70, desc[UR24][R92.64] ;  /* 0x000000185c464981 */ /* 0x000f28000c1e1b20 */
[----:B------:R-:W4:Y:S01]  /*5e10*/  @P3 LDG.E.LTC128B.64 R68, desc[UR24][R92.64+0x100] ;  /* 0x000100185c443981 */ /* 0x000f22000c1e1b20 */
[----:B------:R-:W-:Y:S06]  /*5e20*/  BAR.SYNC.DEFER_BLOCKING 0x0 ;  /* 0x0000000000007b1d */ /* 0x000fec0000010000 */
[----:B------:R-:W-:-:S04]  /*5e30*/  DEPBAR.LE SB5, 0x8 ;  /* 0x0000d2000000791a */ /* 0x000fc80000000000 */
[----:B------:R-:W-:Y:S04]  /*5e40*/  STS.128 [R87], R32 ;  /* 0x0000002057007388 */ /* 0x000fe80000000c00 */
[----:B------:R-:W-:Y:S04]  /*5e50*/  STS.128 [R87+0x40], R28 ;  /* 0x0000401c57007388 */ /* 0x000fe80000000c00 */
[----:B------:R-:W-:Y:S04]  /*5e60*/  STS.128 [R87+0x80], R24 ;  /* 0x0000801857007388 */ /* 0x000fe80000000c00 */
[----:B------:R-:W-:Y:S01]  /*5e70*/  STS.128 [R87+0xc0], R20 ;  /* 0x0000c01457007388 */ /* 0x000fe20000000c00 */
[----:B------:R-:W-:Y:S06]  /*5e80*/  BAR.SYNC.DEFER_BLOCKING 0x0 ;  /* 0x0000000000007b1d */ /* 0x000fec0000010000 */
[----:B------:R-:W1:Y:S04]  /*5e90*/  LDS.64 R104, [R84+UR6] ;  /* 0x0000000654687984 */ /* 0x000e680008000a00 */
[----:B------:R-:W1:Y:S04]  /*5ea0*/  LDS.64 R102, [R84+UR6+0x100] ;  /* 0x0001000654667984 */ /* 0x000e680008000a00 */
[----:B------:R-:W1:Y:S04]  /*5eb0*/  LDS.64 R100, [R84+UR6+0x220] ;  /* 0x0002200654647984 */ /* 0x000e680008000a00 */
[----:B------:R-:W1:Y:S04]  /*5ec0*/  LDS.64 R98, [R84+UR6+0x320] ;  /* 0x0003200654627984 */ /* 0x000e680008000a00 */
[----:B------:R-:W1:Y:S04]  /*5ed0*/  LDS.64 R96, [R84+UR6+0x440] ;  /* 0x0004400654607984 */ /* 0x000e680008000a00 */
[----:B-1----:R-:W1:Y:S04]  /*5ee0*/  LDS.64 R94, [R84+UR6+0x540] ;  /* 0x00054006545e7984 */ /* 0x002e680008000a00 */
[----:B------:R-:W1:Y:S04]  /*5ef0*/  LDS.64 R32, [R84+UR6+0x660] ;  /* 0x0006600654207984 */ /* 0x000e680008000a00 */
[----:B------:R-:W1:Y:S01]  /*5f00*/  LDS.64 R28, [R84+UR6+0x760] ;  /* 0x00076006541c7984 */ /* 0x000e620008000a00 */
[----:B------:R-:W-:Y:S01]  /*5f10*/  ISETP.GE.AND P2, PT, R8, R85, PT ;  /* 0x000000550800720c */ /* 0x000fe20003f46270 */
[----:B------:R-:W-:Y:S01]  /*5f20*/  BSSY B0, `(.L_x_29) ;  /* 0x0000016000007945 */ /* 0x000fe20003800000 */
[----:B------:R-:W-:-:S02]  /*5f30*/  DMUL R26, R104, R88 ;  /* 0x00000058681a7228 */ /* 0x000fc40000000000 */
[-C--:B------:R-:W-:Y:S02]  /*5f40*/  DMUL R24, R102, R88.reuse ;  /* 0x0000005866187228 */ /* 0x080fe40000000000 */
[-C--:B------:R-:W-:Y:S02]  /*5f50*/  DMUL R22, R100, R88.reuse ;  /* 0x0000005864167228 */ /* 0x080fe40000000000 */
[-C--:B------:R-:W-:Y:S02]  /*5f60*/  DMUL R20, R98, R88.reuse ;  /* 0x0000005862147228 */ /* 0x080fe40000000000 */
[-C--:B------:R-:W-:Y:S02]  /*5f70*/  DMUL R96, R96, R88.reuse ;  /* 0x0000005860607228 */ /* 0x080fe40000000000 */
[-C--:B-1----:R-:W-:Y:S02]  /*5f80*/  DMUL R94, R94, R88.reuse ;  /* 0x000000585e5e7228 */ /* 0x082fe40000000000 */
[----:B------:R-:W-:-:S02]  /*5f90*/  DMUL R32, R32, R88 ;  /* 0x0000005820207228 */ /* 0x000fc40000000000 */
[----:B------:R-:W-:Y:S02]  /*5fa0*/  DMUL R28, R28, R88 ;  /* 0x000000581c1c7228 */ /* 0x000fe40000000000 */
[-C--:B--2---:R-:W-:Y:S02]  /*5fb0*/  DFMA R26, R82, R90.reuse, R26 ;  /* 0x0000005a521a722b */ /* 0x084fe4000000001a */
[-C--:B---3--:R-:W-:Y:S02]  /*5fc0*/  DFMA R22, R78, R90.reuse, R22 ;  /* 0x0000005a4e16722b */ /* 0x088fe40000000016 */
[-C--:B----4-:R-:W-:Y:S02]  /*5fd0*/  DFMA R20, R76, R90.reuse, R20 ;  /* 0x0000005a4c14722b */ /* 0x090fe40000000014 */
[-C--:B------:R-:W-:Y:S02]  /*5fe0*/  DFMA R24, R80, R90.reuse, R24 ;  /* 0x0000005a5018722b */ /* 0x080fe40000000018 */
[----:B------:R-:W-:-:S02]  /*5ff0*/  DFMA R96, R74, R90, R96 ;  /* 0x0000005a4a60722b */ /* 0x000fc40000000060 */
[-C--:B------:R-:W-:Y:S02]  /*6000*/  DFMA R94, R72, R90.reuse, R94 ;  /* 0x0000005a485e722b */ /* 0x080fe4000000005e */
[-C--:B------:R-:W-:Y:S02]  /*6010*/  DFMA R32, R70, R90.reuse, R32 ;  /* 0x0000005a4620722b */ /* 0x080fe40000000020 */
[----:B------:R-:W-:Y:S01]  /*6020*/  DFMA R28, R68, R90, R28 ;  /* 0x0000005a441c722b */ /* 0x000fe2000000001c */
[----:B------:R-:W-:Y:S10]  /*6030*/  @P2 BRA `(.L_x_30) ;  /* 0x0000000000102947 */ /* 0x000ff40003800000 */
[----:B------:R-:W-:Y:S01]  /*6040*/  @P1 MOV R8, R14 ;  /* 0x0000000e00081202 */ /* 0x000fe20000000f00 */
[----:B------:R1:W-:Y:S01]  /*6050*/  @P0 ST.E.64 desc[UR24][R14.64], R26 ;  /* 0x0000001a0e000985 */ /* 0x0003e2000c101b18 */
[----:B------:R-:W-:-:S05]  /*6060*/  @P1 MOV R9, R15 ;  /* 0x0000000f00091202 */ /* 0x000fca0000000f00 */
[----:B------:R1:W-:Y:S02]  /*6070*/  @P1 ST.E.64 desc[UR24][R8.64+0x100], R24 ;  /* 0x0001001808001985 */ /* 0x0003e4000c101b18 */
.L_x_30:
[----:B------:R-:W-:Y:S05]  /*6080*/  BSYNC B0 ;  /* 0x0000000000007941 */ /* 0x000fea0003800000 */
.L_x_29:
[----:B------:R-:W-:Y:S01]  /*6090*/  ISETP.GE.AND P3, PT, R6, R85, PT ;  /* 0x000000550600720c */ /* 0x000fe20003f66270 */
[----:B------:R-:W-:Y:S01]  /*60a0*/  BSSY B0, `(.L_x_31) ;  /* 0x0000008000007945 */ /* 0x000fe20003800000 */
[----:B-1----:R-:W-:-:S04]  /*60b0*/  IADD3 R14, P2, R14, UR4, RZ ;  /* 0x000000040e0e7c10 */ /* 0x002fc8000ff5e0ff */
[----:B------:R-:W-:-:S07]  /*60c0*/  IADD3.X R15, R15, UR5, RZ, P2, !PT ;  /* 0x000000050f0f7c10 */ /* 0x000fce00097fe4ff */
[----:B------:R-:W-:Y:S05]  /*60d0*/  @P3 BRA `(.L_x_32) ;  /* 0x0000000000103947 */ /* 0x000fea0003800000 */
[----:B------:R-:W-:Y:S02]  /*60e0*/  @P0 MOV R6, R18 ;  /* 0x0000001200060202 */ /* 0x000fe40000000f00 */
[----:B------:R-:W-:-:S05]  /*60f0*/  @P0 MOV R7, R19 ;  /* 0x0000001300070202 */ /* 0x000fca0000000f00 */
[----:B------:R1:W-:Y:S04]  /*6100*/  @P0 ST.E.64 desc[UR24][R6.64], R22 ;  /* 0x0000001606000985 */ /* 0x0003e8000c101b18 */
[----:B------:R1:W-:Y:S02]  /*6110*/  @P1 ST.E.64 desc[UR24][R18.64+0x100], R20 ;  /* 0x0001001412001985 */ /* 0x0003e4000c101b18 */
.L_x_32:
[----:B------:R-:W-:Y:S05]  /*6120*/  BSYNC B0 ;  /* 0x0000000000007941 */ /* 0x000fea0003800000 */
.L_x_31:
[----:B------:R-:W-:Y:S01]  /*6130*/  ISETP.GE.AND P2, PT, R10, R85, PT ;  /* 0x000000550a00720c */ /* 0x000fe20003f46270 */
[----:B------:R-:W-:-:S12]  /*6140*/  BSSY B0, `(.L_x_33) ;  /* 0x0000008000007945 */ /* 0x000fd80003800000 */
[----:B------:R-:W-:Y:S05]  /*6150*/  @P2 BRA `(.L_x_34) ;  /* 0x0000000000182947 */ /* 0x000fea0003800000 */
[----:B------:R-:W-:Y:S01]  /*6160*/  @P0 IMAD.MOV.U32 R8, RZ, RZ, R16 ;  /* 0x000000ffff080224 */ /* 0x000fe200078e0010 */
[----:B-1----:R-:W-:Y:S01]  /*6170*/  @P1 MOV R6, R16 ;  /* 0x0000001000061202 */ /* 0x002fe20000000f00 */
[----:B------:R-:W-:Y:S01]  /*6180*/  @P0 IMAD.MOV.U32 R9, RZ, RZ, R17 ;  /* 0x000000ffff090224 */ /* 0x000fe200078e0011 */
[----:B------:R-:W-:-:S04]  /*6190*/  @P1 MOV R7, R17 ;  /* 0x0000001100071202 */ /* 0x000fc80000000f00 */
[----:B------:R2:W-:Y:S04]  /*61a0*/  @P0 ST.E.64 desc[UR24][R8.64], R96 ;  /* 0x0000006008000985 */ /* 0x0005e8000c101b18 */
[----:B------:R2:W-:Y:S02]  /*61b0*/  @P1 ST.E.64 desc[UR24][R6.64+0x100], R94 ;  /* 0x0001005e06001985 */ /* 0x0005e4000c101b18 */
.L_x_34:
[----:B------:R-:W-:Y:S05]  /*61c0*/  BSYNC B0 ;  /* 0x0000000000007941 */ /* 0x000fea0003800000 */
.L_x_33:
[----:B------:R-:W-:Y:S01]  /*61d0*/  ISETP.GE.AND P2, PT, R12, R85, PT ;  /* 0x000000550c00720c */ /* 0x000fe20003f46270 */
[----:B------:R-:W-:-:S12]  /*61e0*/  BSSY B0, `(.L_x_35) ;  /* 0x0000004000007945 */ /* 0x000fd80003800000 */
[----:B------:R-:W-:Y:S05]  /*61f0*/  @P2 BRA `(.L_x_36) ;  /* 0x0000000000082947 */ /* 0x000fea0003800000 */
[----:B------:R3:W-:Y:S04]  /*6200*/  @P0 ST.E.64 desc[UR24][R92.64], R32 ;  /* 0x000000205c000985 */ /* 0x0007e8000c101b18 */
[----:B------:R3:W-:Y:S02]  /*6210*/  @P1 ST.E.64 desc[UR24][R92.64+0x100], R28 ;  /* 0x0001001c5c001985 */ /* 0x0007e4000c101b18 */
.L_x_36:
[----:B------:R-:W-:Y:S05]  /*6220*/  BSYNC B0 ;  /* 0x0000000000007941 */ /* 0x000fea0003800000 */
.L_x_35:
[C---:B-12---:R-:W-:Y:S01]  /*6230*/  VIADD R6, R0.reuse, 0x11 ;  /* 0x0000001100067836 */ /* 0x046fe20000000000 */
[----:B------:R-:W-:Y:S01]  /*6240*/  IADD3 R10, P2, R5, R16, RZ ;  /* 0x00000010050a7210 */ /* 0x000fe20007f5e0ff */
[----:B------:R-:W-:Y:S01]  /*6250*/  VIADD R8, R0, 0x10 ;  /* 0x0000001000087836 */ /* 0x000fe20000000000 */
[----:B------:R-:W-:Y:S02]  /*6260*/  IADD3 R16, P3, R14, R2, RZ ;  /* 0x000000020e107210 */ /* 0x000fe40007f7e0ff */
[-C--:B------:R-:W-:Y:S01]  /*6270*/  ISETP.LT.AND P4, PT, R6, R85.reuse, P1 ;  /* 0x000000550600720c */ /* 0x080fe20000f81270 */
[----:B------:R-:W-:Y:S01]  /*6280*/  IMAD.X R11, R4, 0x1, R17, P2 ;  /* 0x00000001040b7824 */ /* 0x000fe200010e0611 */
[-C--:B------:R-:W-:Y:S01]  /*6290*/  ISETP.LT.AND P2, PT, R8, R85.reuse, P1 ;  /* 0x000000550800720c */ /* 0x080fe20000f41270 */
[----:B------:R-:W-:Y:S01]  /*62a0*/  IMAD.X R17, R15, 0x1, R3, P3 ;  /* 0x000000010f117824 */ /* 0x000fe200018e0603 */
[-C--:B------:R-:W-:Y:S02]  /*62b0*/  ISETP.LT.AND P5, PT, R6, R85.reuse, P0 ;  /* 0x000000550600720c */ /* 0x080fe400007a1270 */
[----:B------:R-:W-:Y:S01]  /*62c0*/  ISETP.LT.AND P3, PT, R8, R85, P0 ;  /* 0x000000550800720c */ /* 0x000fe20000761270 */
[----:B------:R-:W-:-:S06]  /*62d0*/  VIADD R12, R0, 0x12 ;  /* 0x00000012000c7836 */ /* 0x000fcc0000000000 */
[----:B------:R1:W2:Y:S04]  /*62e0*/  @P4 LDG.E.LTC128B.64 R76, desc[UR24][R10.64+0x100] ;  /* 0x000100180a4c4981 */ /* 0x0002a8000c1e1b20 */
[----:B------:R-:W4:Y:S01]  /*62f0*/  @P2 LDG.E.LTC128B.64 R80, desc[UR24][R14.64+0x100] ;  /* 0x000100180e502981 */ /* 0x000f22000c1e1b20 */
[----:B------:R-:W-:Y:S02]  /*6300*/  IADD3 R18, P2, R16, R2, RZ ;  /* 0x0000000210127210 */ /* 0x000fe40007f5e0ff */
[CC--:B------:R-:W-:Y:S01]  /*6310*/  ISETP.LT.AND P6, PT, R12.reuse, R85.reuse, P0 ;  /* 0x000000550c00720c */ /* 0x0c0fe200007c1270 */
[----:B------:R-:W4:Y:S01]  /*6320*/  @P5 LDG.E.LTC128B.64 R78, desc[UR24][R16.64] ;  /* 0x00000018104e5981 */ /* 0x000f22000c1e1b20 */
[----:B------:R-:W-:-:S03]  /*6330*/  ISETP.LT.AND P5, PT, R12, R85, P1 ;  /* 0x000000550c00720c */ /* 0x000fc60000fa1270 */
[----:B------:R-:W4:Y:S01]  /*6340*/  @P3 LDG.E.LTC128B.64 R82, desc[UR24][R14.64] ;  /* 0x000000180e523981 */ /* 0x000f22000c1e1b20 */
[----:B------:R-:W-:Y:S01]  /*6350*/  IMAD.X R19, R17, 0x1, R3, P2 ;  /* 0x0000000111137824 */ /* 0x000fe200010e0603 */
[----:B------:R-:W-:Y:S01]  /*6360*/  IADD3 R20, P2, R18, R2, RZ ;  /* 0x0000000212147210 */ /* 0x000fe20007f5e0ff */
[----:B-1----:R-:W-:-:S05]  /*6370*/  VIADD R10, R0, 0x13 ;  /* 0x00000013000a7836 */ /* 0x002fca0000000000 */
[----:B------:R-:W4:Y:S01]  /*6380*/  @P6 LDG.E.LTC128B.64 R74, desc[UR24][R18.64] ;  /* 0x00000018124a6981 */ /* 0x000f22000c1e1b20 */
[----:B------:R-:W-:-:S03]  /*6390*/  ISETP.LT.AND P4, PT, R10, R85, P0 ;  /* 0x000000550a00720c */ /* 0x000fc60000781270 */
[----:B------:R-:W4:Y:S01]  /*63a0*/  @P5 LDG.E.LTC128B.64 R72, desc[UR24][R18.64+0x100] ;  /* 0x0001001812485981 */ /* 0x000f22000c1e1b20 */
[----:B------:R-:W-:Y:S01]  /*63b0*/  ISETP.LT.AND P3, PT, R10, R85, P1 ;  /* 0x000000550a00720c */ /* 0x000fe20000f61270 */
[----:B------:R-:W-:-:S08]  /*63c0*/  IMAD.X R21, R19, 0x1, R3, P2 ;  /* 0x0000000113157824 */ /* 0x000fd000010e0603 */
[----:B------:R-:W4:Y:S04]  /*63d0*/  @P4 LDG.E.LTC128B.64 R70, desc[UR24][R20.64] ;  /* 0x0000001814464981 */ /* 0x000f28000c1e1b20 */
[----:B------:R-:W4:Y:S01]  /*63e0*/  @P3 LDG.E.LTC128B.64 R68, desc[UR24][R20.64+0x100] ;  /* 0x0001001814443981 */ /* 0x000f22000c1e1b20 */
        /* <DEDUP_REMOVED lines=11> */
[----:B---3--:R-:W3:Y:S04]  /*64a0*/  LDS.64 R92, [R84+UR6+0x320] ;  /* 0x00032006545c7984 */ /* 0x008ee80008000a00 */
[----:B------:R-:W3:Y:S04]  /*64b0*/  LDS.64 R34, [R84+UR6+0x440] ;  /* 0x0004400654227984 */ /* 0x000ee80008000a00 */
[----:B------:R-:W3:Y:S04]  /*64c0*/  LDS.64 R32, [R84+UR6+0x540] ;  /* 0x0005400654207984 */ /* 0x000ee80008000a00 */
[----:B------:R-:W3:Y:S04]  /*64d0*/  LDS.64 R30, [R84+UR6+0x660] ;  /* 0x00066006541e7984 */ /* 0x000ee80008000a00 */
[----:B------:R-:W3:Y:S01]  /*64e0*/  LDS.64 R28, [R84+UR6+0x760] ;  /* 0x00076006541c7984 */ /* 0x000ee20008000a00 */
[----:B------:R-:W-:Y:S01]  /*64f0*/  ISETP.GE.AND P2, PT, R8, R85, PT ;  /* 0x000000550800720c */ /* 0x000fe20003f46270 */
[----:B------:R-:W-:Y:S01]  /*6500*/  BSSY B0, `(.L_x_37) ;  /* 0x0000014000007945 */ /* 0x000fe20003800000 */
[----:B-1----:R-:W-:-:S02]  /*6510*/  DMUL R26, R26, R88 ;  /* 0x000000581a1a7228 */ /* 0x002fc40000000000 */
[-C--:B------:R-:W-:Y:S02]  /*6520*/  DMUL R24, R24, R88.reuse ;  /* 0x0000005818187228 */ /* 0x080fe40000000000 */
[-C--:B------:R-:W-:Y:S02]  /*6530*/  DMUL R22, R22, R88.reuse ;  /* 0x0000005816167228 */ /* 0x080fe40000000000 */
[-C--:B---3--:R-:W-:Y:S02]  /*6540*/  DMUL R36, R92, R88.reuse ;  /* 0x000000585c247228 */ /* 0x088fe40000000000 */
[-C--:B------:R-:W-:Y:S02]  /*6550*/  DMUL R34, R34, R88.reuse ;  /* 0x0000005822227228 */ /* 0x080fe40000000000 */
[-C--:B------:R-:W-:Y:S02]  /*6560*/  DMUL R32, R32, R88.reuse ;  /* 0x0000005820207228 */ /* 0x080fe40000000000 */
[----:B------:R-:W-:-:S02]  /*6570*/  DMUL R30, R30, R88 ;  /* 0x000000581e1e7228 */ /* 0x000fc40000000000 */
[----:B------:R-:W-:Y:S02]  /*6580*/  DMUL R28, R28, R88 ;  /* 0x000000581c1c7228 */ /* 0x000fe40000000000 */
[-C--:B--2---:R-:W-:Y:S02]  /*6590*/  DFMA R36, R76, R90.reuse, R36 ;  /* 0x0000005a4c24722b */ /* 0x084fe40000000024 */
[-C--:B----4-:R-:W-:Y:S02]  /*65a0*/  DFMA R24, R80, R90.reuse, R24 ;  /* 0x0000005a5018722b */ /* 0x090fe40000000018 */
[-C--:B------:R-:W-:Y:S02]  /*65b0*/  DFMA R22, R78, R90.reuse, R22 ;  /* 0x0000005a4e16722b */ /* 0x080fe40000000016 */
[-C--:B------:R-:W-:Y:S02]  /*65c0*/  DFMA R26, R82, R90.reuse, R26 ;  /* 0x0000005a521a722b */ /* 0x080fe4000000001a */
[----:B------:R-:W-:-:S02]  /*65d0*/  DFMA R34, R74, R90, R34 ;  /* 0x0000005a4a22722b */ /* 0x000fc40000000022 */
[-C--:B------:R-:W-:Y:S02]  /*65e0*/  DFMA R32, R72, R90.reuse, R32 ;  /* 0x0000005a4820722b */ /* 0x080fe40000000020 */
[-C--:B------:R-:W-:Y:S02]  /*65f0*/  DFMA R30, R70, R90.reuse, R30 ;  /* 0x0000005a461e722b */ /* 0x080fe4000000001e */
[----:B------:R-:W-:Y:S01]  /*6600*/  DFMA R28, R68, R90, R28 ;  /* 0x0000005a441c722b */ /* 0x000fe2000000001c */
[----:B------:R-:W-:Y:S10]  /*6610*/  @P2 BRA `(.L_x_38) ;  /* 0x0000000000082947 */ /* 0x000ff40003800000 */
[----:B------:R1:W-:Y:S04]  /*6620*/  @P0 ST.E.64 desc[UR24][R14.64], R26 ;  /* 0x0000001a0e000985 */ /* 0x0003e8000c101b18 */
[----:B------:R1:W-:Y:S02]  /*6630*/  @P1 ST.E.64 desc[UR24][R14.64+0x100], R24 ;  /* 0x000100180e001985 */ /* 0x0003e4000c101b18 */
.L_x_38:
[----:B------:R-:W-:Y:S05]  /*6640*/  BSYNC B0 ;  /* 0x0000000000007941 */ /* 0x000fea0003800000 */
.L_x_37:
[----:B------:R-:W-:Y:S01]  /*6650*/  ISETP.GE.AND P2, PT, R6, R85, PT ;  /* 0x000000550600720c */ /* 0x000fe20003f46270 */
[----:B------:R-:W-:-:S12]  /*6660*/  BSSY B0, `(.L_x_39) ;  /* 0x0000008000007945 */ /* 0x000fd80003800000 */
[----:B------:R-:W-:Y:S05]  /*6670*/  @P2 BRA `(.L_x_40) ;  /* 0x0000000000182947 */ /* 0x000fea0003800000 */
[----:B------:R-:W-:Y:S01]  /*6680*/  @P0 IMAD.MOV.U32 R8, RZ, RZ, R16 ;  /* 0x000000ffff080224 */ /* 0x000fe200078e0010 */
[----:B------:R-:W-:Y:S01]  /*6690*/  @P1 MOV R6, R16 ;  /* 0x0000001000061202 */ /* 0x000fe20000000f00 */
[----:B------:R-:W-:Y:S01]  /*66a0*/  @P0 IMAD.MOV.U32 R9, RZ, RZ, R17 ;  /* 0x000000ffff090224 */ /* 0x000fe200078e0011 */
[----:B------:R-:W-:-:S04]  /*66b0*/  @P1 MOV R7, R17 ;  /* 0x0000001100071202 */ /* 0x000fc80000000f00 */
[----:B------:R2:W-:Y:S04]  /*66c0*/  @P0 ST.E.64 desc[UR24][R8.64], R22 ;  /* 0x0000001608000985 */ /* 0x0005e8000c101b18 */
[----:B------:R2:W-:Y:S02]  /*66d0*/  @P1 ST.E.64 desc[UR24][R6.64+0x100], R36 ;  /* 0x0001002406001985 */ /* 0x0005e4000c101b18 */
.L_x_40:
[----:B------:R-:W-:Y:S05]  /*66e0*/  BSYNC B0 ;  /* 0x0000000000007941 */ /* 0x000fea0003800000 */
.L_x_39:
[----:B------:R-:W-:Y:S01]  /*66f0*/  ISETP.GE.AND P2, PT, R12, R85, PT ;  /* 0x000000550c00720c */ /* 0x000fe20003f46270 */
[----:B------:R-:W-:-:S12]  /*6700*/  BSSY B0, `(.L_x_41) ;  /* 0x0000004000007945 */ /* 0x000fd80003800000 */
[----:B------:R-:W-:Y:S05]  /*6710*/  @P2 BRA `(.L_x_42) ;  /* 0x0000000000082947 */ /* 0x000fea0003800000 */
[----:B------:R3:W-:Y:S04]  /*6720*/  @P0 ST.E.64 desc[UR24][R18.64], R34 ;  /* 0x0000002212000985 */ /* 0x0007e8000c101b18 */
[----:B------:R3:W-:Y:S02]  /*6730*/  @P1 ST.E.64 desc[UR24][R18.64+0x100], R32 ;  /* 0x0001002012001985 */ /* 0x0007e4000c101b18 */
.L_x_42:
[----:B------:R-:W-:Y:S05]  /*6740*/  BSYNC B0 ;  /* 0x0000000000007941 */ /* 0x000fea0003800000 */
.L_x_41:
[----:B------:R-:W-:Y:S01]  /*6750*/  ISETP.GE.AND P2, PT, R10, R85, PT ;  /* 0x000000550a00720c */ /* 0x000fe20003f46270 */
[----:B------:R-:W-:-:S12]  /*6760*/  BSSY B0, `(.L_x_43) ;  /* 0x0000004000007945 */ /* 0x000fd80003800000 */
[----:B------:R-:W-:Y:S05]  /*6770*/  @P2 BRA `(.L_x_44) ;  /* 0x0000000000082947 */ /* 0x000fea0003800000 */
[----:B------:R1:W-:Y:S04]  /*6780*/  @P0 ST.E.64 desc[UR24][R20.64], R30 ;  /* 0x0000001e14000985 */ /* 0x0003e8000c101b18 */
[----:B------:R1:W-:Y:S02]  /*6790*/  @P1 ST.E.64 desc[UR24][R20.64+0x100], R28 ;  /* 0x0001001c14001985 */ /* 0x0003e4000c101b18 */
.L_x_44:
[----:B------:R-:W-:Y:S05]  /*67a0*/  BSYNC B0 ;  /* 0x0000000000007941 */ /* 0x000fea0003800000 */
.L_x_43:
[----:B------:R-:W-:Y:S01]  /*67b0*/  IADD3 R16, P2, R16, R5, RZ ;  /* 0x0000000510107210 */ /* 0x000fe20007f5e0ff */
[----:B--2---:R-:W-:Y:S01]  /*67c0*/  VIADD R6, R0, 0x18 ;  /* 0x0000001800067836 */ /* 0x004fe20000000000 */
[----:B------:R-:W-:-:S03]  /*67d0*/  IADD3 R8, P3, R14, UR4, RZ ;  /* 0x000000040e087c10 */ /* 0x000fc6000ff7e0ff */
[----:B------:R-:W-:Y:S01]  /*67e0*/  IMAD.X R17, R17, 0x1, R4, P2 ;  /* 0x0000000111117824 */ /* 0x000fe200010e0604 */
[-C--:B------:R-:W-:Y:S02]  /*67f0*/  IADD3 R12, P2, R8, R2.reuse, RZ ;  /* 0x00000002080c7210 */ /* 0x080fe40007f5e0ff */
[----:B------:R-:W-:Y:S02]  /*6800*/  IADD3.X R9, R15, UR5, RZ, P3, !PT ;  /* 0x000000050f097c10 */ /* 0x000fe40009ffe4ff */
[-C--:B------:R-:W-:Y:S02]  /*6810*/  ISETP.LT.AND P5, PT, R6, R85.reuse, P0 ;  /* 0x000000550600720c */ /* 0x080fe400007a1270 */
[-C--:B------:R-:W-:Y:S01]  /*6820*/  IADD3 R10, P3, R12, R2.reuse, RZ ;  /* 0x000000020c0a7210 */ /* 0x080fe20007f7e0ff */
[--C-:B------:R-:W-:Y:S01]  /*6830*/  IMAD.X R13, R9, 0x1, R3.reuse, P2 ;  /* 0x00000001090d7824 */ /* 0x100fe200010e0603 */
[----:B------:R-:W-:Y:S02]  /*6840*/  ISETP.LT.AND P4, PT, R6, R85, P1 ;  /* 0x000000550600720c */ /* 0x000fe40000f81270 */
[----:B-1----:R-:W-:Y:S01]  /*6850*/  IADD3 R14, P2, R10, R2, RZ ;  /* 0x000000020a0e7210 */ /* 0x002fe20007f5e0ff */
[----:B------:R-:W-:-:S02]  /*6860*/  IMAD.X R11, R13, 0x1, R3, P3 ;  /* 0x000000010d0b7824 */ /* 0x000fc400018e0603 */
[----:B------:R-:W-:Y:S02]  /*6870*/  VIADD R2, R0, 0x19 ;  /* 0x0000001900027836 */ /* 0x000fe40000000000 */
[----:B------:R-:W-:Y:S02]  /*6880*/  IMAD.X R15, R11, 0x1, R3, P2 ;  /* 0x000000010b0f7824 */ /* 0x000fe400010e0603 */
[----:B------:R-:W2:Y:S01]  /*6890*/  @P5 LDG.E.LTC128B.64 R82, desc[UR24][R16.64] ;  /* 0x0000001810525981 */ /* 0x000ea2000c1e1b20 */
[CC--:B------:R-:W-:Y:S02]  /*68a0*/  ISETP.LT.AND P2, PT, R2.reuse, R85.reuse, P0 ;  /* 0x000000550200720c */ /* 0x0c0fe40000741270 */
[----:B------:R-:W-:Y:S01]  /*68b0*/  ISETP.LT.AND P5, PT, R2, R85, P1 ;  /* 0x000000550200720c */ /* 0x000fe20000fa1270 */
[C---:B------:R-:W-:Y:S01]  /*68c0*/  VIADD R4, R0.reuse, 0x1a ;  /* 0x0000001a00047836 */ /* 0x040fe20000000000 */
[----:B------:R1:W4:Y:S01]  /*68d0*/  @P4 LDG.E.LTC128B.64 R80, desc[UR24][R16.64+0x100] ;  /* 0x0001001810504981 */ /* 0x000322000c1e1b20 */
[----:B------:R-:W-:-:S03]  /*68e0*/  VIADD R0, R0, 0x1b ;  /* 0x0000001b00007836 */ /* 0x000fc60000000000 */
[CC--:B------:R-:W-:Y:S02]  /*68f0*/  ISETP.LT.AND P4, PT, R4.reuse, R85.reuse, P0 ;  /* 0x000000550400720c */ /* 0x0c0fe40000781270 */
[----:B------:R-:W-:-:S03]  /*6900*/  ISETP.LT.AND P3, PT, R4, R85, P1 ;  /* 0x000000550400720c */ /* 0x000fc60000f61270 */
[----:B------:R-:W4:Y:S01]  /*6910*/  @P2 LDG.E.LTC128B.64 R78, desc[UR24][R12.64] ;  /* 0x000000180c4e2981 */ /* 0x000f22000c1e1b20 */
[----:B------:R-:W-:-:S03]  /*6920*/  ISETP.LT.AND P2, PT, R0, R85, P0 ;  /* 0x000000550000720c */ /* 0x000fc60000741270 */
[----:B------:R-:W4:Y:S01]  /*6930*/  @P5 LDG.E.LTC128B.64 R76, desc[UR24][R12.64+0x100] ;  /* 0x000100180c4c5981 */ /* 0x000f22000c1e1b20 */
[----:B------:R-:W-:-:S03]  /*6940*/  ISETP.LT.AND P5, PT, R0, R85, P1 ;  /* 0x000000550000720c */ /* 0x000fc60000fa1270 */
[----:B------:R-:W4:Y:S04]  /*6950*/  @P4 LDG.E.LTC128B.64 R74, desc[UR24][R10.64] ;  /* 0x000000180a4a4981 */ /* 0x000f28000c1e1b20 */
[----:B------:R-:W4:Y:S04]  /*6960*/  @P3 LDG.E.LTC128B.64 R72, desc[UR24][R10.64+0x100] ;  /* 0x000100180a483981 */ /* 0x000f28000c1e1b20 */
[----:B------:R-:W4:Y:S04]  /*6970*/  @P2 LDG.E.LTC128B.64 R70, desc[UR24][R14.64] ;  /* 0x000000180e462981 */ /* 0x000f28000c1e1b20 */
[----:B------:R-:W4:Y:S01]  /*6980*/  @P5 LDG.E.LTC128B.64 R68, desc[UR24][R14.64+0x100] ;  /* 0x000100180e445981 */ /* 0x000f22000c1e1b20 */
[----:B------:R-:W-:Y:S06]  /*6990*/  BAR.SYNC.DEFER_BLOCKING 0x0 ;  /* 0x0000000000007b1d */ /* 0x000fec0000010000 */
[----:B-----5:R-:W-:Y:S04]  /*69a0*/  STS.128 [R87], R64 ;  /* 0x0000004057007388 */ /* 0x020fe80000000c00 */
        /* <DEDUP_REMOVED lines=9> */
[----:B---3--:R-:W3:Y:S04]  /*6a40*/  LDS.64 R18, [R84+UR6+0x540] ;  /* 0x0005400654127984 */ /* 0x008ee80008000a00 */
[----:B-1----:R-:W1:Y:S04]  /*6a50*/  LDS.64 R16, [R84+UR6+0x660] ;  /* 0x0006600654107984 */ /* 0x002e680008000a00 */
        /* <DEDUP_REMOVED lines=8> */
[-C--:B---3--:R-:W-:Y:S02]  /*6ae0*/  DMUL R18, R18, R88.reuse ;  /* 0x0000005812127228 */ /* 0x088fe40000000000 */
[----:B-1----:R-:W-:-:S02]  /*6af0*/  DMUL R16, R16, R88 ;  /* 0x0000005810107228 */ /* 0x002fc40000000000 */
        /* <DEDUP_REMOVED lines=14> */
.L_x_46:
[----:B------:R-:W-:Y:S05]  /*6be0*/  BSYNC B0 ;  /* 0x0000000000007941 */ /* 0x000fea0003800000 */
.L_x_45:
[----:B------:R-:W-:Y:S01]  /*6bf0*/  ISETP.GE.AND P2, PT, R2, R85, PT ;  /* 0x000000550200720c */ /* 0x000fe20003f46270 */
[----:B------:R-:W-:-:S12]  /*6c00*/  BSSY B0, `(.L_x_47) ;  /* 0x0000004000007945 */ /* 0x000fd80003800000 */
[----:B------:R-:W-:Y:S05]  /*6c10*/  @P2 BRA `(.L_x_48) ;  /* 0x0000000000082947 */ /* 0x000fea0003800000 */
[----:B------:R2:W-:Y:S04]  /*6c20*/  @P0 ST.E.64 desc[UR24][R12.64], R24 ;  /* 0x000000180c000985 */ /* 0x0005e8000c101b18 */
[----:B------:R2:W-:Y:S02]  /*6c30*/  @P1 ST.E.64 desc[UR24][R12.64+0x100], R22 ;  /* 0x000100160c001985 */ /* 0x0005e4000c101b18 */
.L_x_48:
[----:B------:R-:W-:Y:S05]  /*6c40*/  BSYNC B0 ;  /* 0x0000000000007941 */ /* 0x000fea0003800000 */
.L_x_47:
[----:B------:R-:W-:Y:S01]  /*6c50*/  ISETP.GE.AND P2, PT, R4, R85, PT ;  /* 0x000000550400720c */ /* 0x000fe20003f46270 */
[----:B------:R-:W-:-:S12]  /*6c60*/  BSSY B0, `(.L_x_49) ;  /* 0x0000004000007945 */ /* 0x000fd80003800000 */
[----:B------:R-:W-:Y:S05]  /*6c70*/  @P2 BRA `(.L_x_50) ;  /* 0x0000000000082947 */ /* 0x000fea0003800000 */
[----:B------:R3:W-:Y:S04]  /*6c80*/  @P0 ST.E.64 desc[UR24][R10.64], R20 ;  /* 0x000000140a000985 */ /* 0x0007e8000c101b18 */
[----:B------:R3:W-:Y:S02]  /*6c90*/  @P1 ST.E.64 desc[UR24][R10.64+0x100], R18 ;  /* 0x000100120a001985 */ /* 0x0007e4000c101b18 */
.L_x_50:
[----:B------:R-:W-:Y:S05]  /*6ca0*/  BSYNC B0 ;  /* 0x0000000000007941 */ /* 0x000fea0003800000 */
.L_x_49:
[----:B------:R-:W-:-:S13]  /*6cb0*/  ISETP.GE.AND P2, PT, R0, R85, PT ;  /* 0x000000550000720c */ /* 0x000fda0003f46270 */
[----:B------:R-:W-:Y:S05]  /*6cc0*/  @P2 BRA `(.L_x_51) ;  /* 0x0000001000142947 */ /* 0x000fea0003800000 */
[----:B------:R1:W-:Y:S01]  /*6cd0*/  @P0 ST.E.64 desc[UR24][R14.64], R16 ;  /* 0x000000100e000985 */ /* 0x0003e2000c101b18 */
[----:B------:R-:W-:Y:S05]  /*6ce0*/  @!P1 BRA `(.L_x_51) ;  /* 0x00000010000c9947 */ /* 0x000fea0003800000 */
[----:B------:R1:W-:Y:S01]  /*6cf0*/  ST.E.64 desc[UR24][R14.64+0x100], R30 ;  /* 0x0001001e0e007985 */ /* 0x0003e2000c101b18 */
[----:B------:R-:W-:Y:S05]  /*6d00*/  BRA `(.L_x_51) ;  /* 0x0000001000047947 */ /* 0x000fea0003800000 */
.L_x_20:
[----:B------:R-:W-:Y:S05]  /*6d10*/  WARPSYNC.ALL ;  /* 0x0000000000007948 */ /* 0x000fea0003800000 */
[----:B------:R-:W-:Y:S06]  /*6d20*/  BAR.SYNC.DEFER_BLOCKING 0x0 ;  /* 0x0000000000007b1d */ /* 0x000fec0000010000 */
[----:B------:R-:W-:Y:S01]  /*6d30*/  ULDC UR7, c[0x0][0x210] ;  /* 0x0000840000077ab9 */ /* 0x000fe20000000800 */
[----:B------:R-:W-:Y:S01]  /*6d40*/  BSSY B0, `(.L_x_52) ;  /* 0x000001a000007945 */ /* 0x000fe20003800000 */
[----:B------:R-:W-:Y:S01]  /*6d50*/  ISETP.GE.AND P2, PT, R0, UR7, PT ;  /* 0x0000000700007c0c */ /* 0x000fe2000bf46270 */
[----:B------:R-:W-:-:S04]  /*6d60*/  DEPBAR.LE SB5, 0xd ;  /* 0x0000d3400000791a */ /* 0x000fc80000000000 */
[----:B------:R2:W-:Y:S04]  /*6d70*/  STS.128 [R87], R4 ;  /* 0x0000000457007388 */ /* 0x0005e80000000c00 */
[----:B------:R2:W-:Y:S04]  /*6d80*/  STS.128 [R87+0x40], R8 ;  /* 0x0000400857007388 */ /* 0x0005e80000000c00 */
[----:B------:R2:W-:Y:S01]  /*6d90*/  STS.128 [R87+0x80], R12 ;  /* 0x0000800c57007388 */ /* 0x0005e20000000c00 */
[----:B------:R-:W-:-:S04]  /*6da0*/  DEPBAR.LE SB5, 0xc ;  /* 0x0000d3000000791a */ /* 0x000fc80000000000 */
[----:B------:R2:W-:Y:S01]  /*6db0*/  STS.128 [R87+0xc0], R16 ;  /* 0x0000c01057007388 */ /* 0x0005e20000000c00 */
[----:B------:R-:W-:Y:S06]  /*6dc0*/  BAR.SYNC.DEFER_BLOCKING 0x0 ;  /* 0x0000000000007b1d */ /* 0x000fec0000010000 */
[----:B------:R2:W3:Y:S04]  /*6dd0*/  LDS.64 R78, [R84+UR6+0x220] ;  /* 0x00022006544e7984 */ /* 0x0004e80008000a00 */
[----:B------:R2:W2:Y:S04]  /*6de0*/  LDS.64 R76, [R84+UR6+0x320] ;  /* 0x00032006544c7984 */ /* 0x0004a80008000a00 */
[----:B------:R2:W2:Y:S04]  /*6df0*/  LDS.64 R74, [R84+UR6+0x440] ;  /* 0x00044006544a7984 */ /* 0x0004a80008000a00 */
[----:B------:R2:W2:Y:S04]  /*6e00*/  LDS.64 R72, [R84+UR6+0x540] ;  /* 0x0005400654487984 */ /* 0x0004a80008000a00 */
[----:B------:R2:W2:Y:S04]  /*6e10*/  LDS.64 R70, [R84+UR6+0x660] ;  /* 0x0006600654467984 */ /* 0x0004a80008000a00 */
[----:B-1----:R1:W1:Y:S01]  /*6e20*/  LDS.64 R68, [R84+UR6+0x760] ;  /* 0x0007600654447984 */ /* 0x0022620008000a00 */
[----:B------:R-:W-:Y:S05]  /*6e30*/  @P2 BRA `(.L_x_53) ;  /* 0x0000000000282947 */ /* 0x000fea0003800000 */
[----:B--2---:R-:W2:Y:S01]  /*6e40*/  @P0 LDS.64 R4, [R84+UR6] ;  /* 0x0000000654040984 */ /* 0x004ea20008000a00 */
[----:B------:R-:W-:Y:S01]  /*6e50*/  @P0 IMAD.MOV.U32 R8, RZ, RZ, R98 ;  /* 0x000000ffff080224 */ /* 0x000fe200078e0062 */
[----:B------:R-:W-:Y:S01]  /*6e60*/  @P1 MOV R6, R98 ;  /* 0x0000006200061202 */ /* 0x000fe20000000f00 */
[----:B------:R-:W-:Y:S01]  /*6e70*/  @P0 IMAD.MOV.U32 R9, RZ, RZ, R99 ;  /* 0x000000ffff090224 */ /* 0x000fe200078e0063 */
[----:B------:R-:W4:Y:S01]  /*6e80*/  LDS.64 R2, [R84+UR6+0x100] ;  /* 0x0001000654027984 */ /* 0x000f220008000a00 */
[----:B------:R-:W-:Y:S01]  /*6e90*/  @P1 MOV R7, R99 ;  /* 0x0000006300071202 */ /* 0x000fe20000000f00 */
[-C--:B--2---:R-:W-:Y:S02]  /*6ea0*/  @P0 DMUL R4, R4, R88.reuse ;  /* 0x0000005804040228 */ /* 0x084fe40000000000 */
[----:B----4-:R-:W-:-:S05]  /*6eb0*/  @P1 DMUL R2, R2, R88 ;  /* 0x0000005802021228 */ /* 0x010fca0000000000 */
[----:B------:R2:W-:Y:S04]  /*6ec0*/  @P0 ST.E.64 desc[UR24][R8.64], R4 ;  /* 0x0000000408000985 */ /* 0x0005e8000c101b18 */
[----:B------:R2:W-:Y:S02]  /*6ed0*/  @P1 ST.E.64 desc[UR24][R6.64+0x100], R2 ;  /* 0x0001000206001985 */ /* 0x0005e4000c101b18 */
.L_x_53:
[----:B------:R-:W-:Y:S05]  /*6ee0*/  BSYNC B0 ;  /* 0x0000000000007941 */ /* 0x000fea0003800000 */
.L_x_52:
[----:B--2---:R-:W2:Y:S01]  /*6ef0*/  LDC.64 R2, c[0x0][0x288] ;  /* 0x0000a200ff027b82 */ /* 0x004ea20000000a00 */
[----:B------:R-:W-:Y:S01]  /*6f00*/  VIADD R4, R0, 0x1 ;  /* 0x0000000100047836 */ /* 0x000fe20000000000 */
[----:B------:R-:W-:Y:S04]  /*6f10*/  BSSY B0, `(.L_x_54) ;  /* 0x000000b000007945 */ /* 0x000fe80003800000 */
[----:B------:R-:W-:Y:S02]  /*6f20*/  ISETP.GE.AND P2, PT, R4, UR7, PT ;  /* 0x0000000704007c0c */ /* 0x000fe4000bf46270 */
[----:B--2---:R-:W-:-:S05]  /*6f30*/  IADD3 R6, P3, R98, R2, RZ ;  /* 0x0000000262067210 */ /* 0x004fca0007f7e0ff */
[----:B------:R-:W-:-:S06]  /*6f40*/  IMAD.X R7, R99, 0x1, R3, P3 ;  /* 0x0000000163077824 */ /* 0x000fcc00018e0603 */
[----:B------:R-:W-:Y:S05]  /*6f50*/  @P2 BRA `(.L_x_55) ;  /* 0x0000000000182947 */ /* 0x000fea0003800000 */
[-C--:B---3--:R-:W-:Y:S01]  /*6f60*/  @P0 DMUL R78, R78, R88.reuse ;  /* 0x000000584e4e0228 */ /* 0x088fe20000000000 */
[----:B------:R-:W-:Y:S01]  /*6f70*/  @P1 MOV R4, R6 ;  /* 0x0000000600041202 */ /* 0x000fe20000000f00 */
[----:B------:R-:W-:Y:S01]  /*6f80*/  @P1 DMUL R76, R76, R88 ;  /* 0x000000584c4c1228 */ /* 0x000fe20000000000 */
[----:B------:R-:W-:-:S04]  /*6f90*/  @P1 MOV R5, R7 ;  /* 0x0000000700051202 */ /* 0x000fc80000000f00 */
[----:B------:R2:W-:Y:S04]  /*6fa0*/  @P0 ST.E.64 desc[UR24][R6.64], R78 ;  /* 0x0000004e06000985 */ /* 0x0005e8000c101b18 */
[----:B------:R2:W-:Y:S02]  /*6fb0*/  @P1 ST.E.64 desc[UR24][R4.64+0x100], R76 ;  /* 0x0001004c04001985 */ /* 0x0005e4000c101b18 */
.L_x_55:
[----:B------:R-:W-:Y:S05]  /*6fc0*/  BSYNC B0 ;  /* 0x0000000000007941 */ /* 0x000fea0003800000 */
.L_x_54:
[----:B--2---:R-:W-:Y:S01]  /*6fd0*/  VIADD R4, R0, 0x2 ;  /* 0x0000000200047836 */ /* 0x004fe20000000000 */
[----:B------:R-:W-:Y:S01]  /*6fe0*/  IADD3 R6, P3, R6, R2, RZ ;  /* 0x0000000206067210 */ /* 0x000fe20007f7e0ff */
[----:B------:R-:W-:Y:S03]  /*6ff0*/  BSSY B0, `(.L_x_56) ;  /* 0x000000a000007945 */ /* 0x000fe60003800000 */
[----:B------:R-:W-:Y:S01]  /*7000*/  ISETP.GE.AND P2, PT, R4, UR7, PT ;  /* 0x0000000704007c0c */ /* 0x000fe2000bf46270 */
[----:B------:R-:W-:-:S12]  /*7010*/  IMAD.X R7, R7, 0x1, R3, P3 ;  /* 0x0000000107077824 */ /* 0x000fd800018e0603 */
[----:B------:R-:W-:Y:S05]  /*7020*/  @P2 BRA `(.L_x_57) ;  /* 0x0000000000182947 */ /* 0x000fea0003800000 */
[-C--:B------:R-:W-:Y:S01]  /*7030*/  @P0 DMUL R74, R74, R88.reuse ;  /* 0x000000584a4a0228 */ /* 0x080fe20000000000 */
[----:B------:R-:W-:Y:S01]  /*7040*/  @P1 MOV R4, R6 ;  /* 0x0000000600041202 */ /* 0x000fe20000000f00 */
[----:B------:R-:W-:Y:S01]  /*7050*/  @P1 DMUL R72, R72, R88 ;  /* 0x0000005848481228 */ /* 0x000fe20000000000 */
[----:B------:R-:W-:-:S04]  /*7060*/  @P1 MOV R5, R7 ;  /* 0x0000000700051202 */ /* 0x000fc80000000f00 */
[----:B------:R2:W-:Y:S04]  /*7070*/  @P0 ST.E.64 desc[UR24][R6.64], R74 ;  /* 0x0000004a06000985 */ /* 0x0005e8000c101b18 */
[----:B------:R2:W-:Y:S02]  /*7080*/  @P1 ST.E.64 desc[UR24][R4.64+0x100], R72 ;  /* 0x0001004804001985 */ /* 0x0005e4000c101b18 */
.L_x_57:
[----:B------:R-:W-:Y:S05]  /*7090*/  BSYNC B0 ;  /* 0x0000000000007941 */ /* 0x000fea0003800000 */
.L_x_56:
[----:B--2---:R-:W-:Y:S01]  /*70a0*/  VIADD R4, R0, 0x3 ;  /* 0x0000000300047836 */ /* 0x004fe20000000000 */
[----:B------:R-:W-:Y:S01]  /*70b0*/  IADD3 R6, P3, R6, R2, RZ ;  /* 0x0000000206067210 */ /* 0x000fe20007f7e0ff */
[----:B------:R-:W-:Y:S03]  /*70c0*/  BSSY B0, `(.L_x_58) ;  /* 0x0000008000007945 */ /* 0x000fe60003800000 */
[----:B------:R-:W-:Y:S01]  /*70d0*/  ISETP.GE.AND P2, PT, R4, UR7, PT ;  /* 0x0000000704007c0c */ /* 0x000fe2000bf46270 */
[----:B------:R-:W-:-:S12]  /*70e0*/  IMAD.X R7, R7, 0x1, R3, P3 ;  /* 0x0000000107077824 */ /* 0x000fd800018e0603 */
[----:B------:R-:W-:Y:S05]  /*70f0*/  @P2 BRA `(.L_x_59) ;  /* 0x0000000000102947 */ /* 0x000fea0003800000 */
[-C--:B------:R-:W-:Y:S02]  /*7100*/  @P0 DMUL R70, R70, R88.reuse ;  /* 0x0000005846460228 */ /* 0x080fe40000000000 */
[----:B-1----:R-:W-:-:S05]  /*7110*/  @P1 DMUL R68, R68, R88 ;  /* 0x0000005844441228 */ /* 0x002fca0000000000 */
[----:B------:R2:W-:Y:S04]  /*7120*/  @P0 ST.E.64 desc[UR24][R6.64], R70 ;  /* 0x0000004606000985 */ /* 0x0005e8000c101b18 */
[----:B------:R2:W-:Y:S02]  /*7130*/  @P1 ST.E.64 desc[UR24][R6.64+0x100], R68 ;  /* 0x0001004406001985 */ /* 0x0005e4000c101b18 */
.L_x_59:
[----:B------:R-:W-:Y:S05]  /*7140*/  BSYNC B0 ;  /* 0x0000000000007941 */ /* 0x000fea0003800000 */
.L_x_58:
[----:B------:R-:W-:Y:S01]  /*7150*/  BAR.SYNC.DEFER_BLOCKING 0x0 ;  /* 0x0000000000007b1d */ /* 0x000fe20000010000 */
[----:B------:R-:W-:-:S05]  /*7160*/  VIADD R4, R0, 0x8 ;  /* 0x0000000800047836 */ /* 0x000fca0000000000 */
[----:B------:R-:W-:Y:S01]  /*7170*/  ISETP.GE.AND P2, PT, R4, UR7, PT ;  /* 0x0000000704007c0c */ /* 0x000fe2000bf46270 */
[----:B------:R-:W-:Y:S01]  /*7180*/  ULDC.64 UR4, c[0x0][0x2a0] ;  /* 0x0000a80000047ab9 */ /* 0x000fe20000000a00 */
[----:B------:R-:W-:Y:S01]  /*7190*/  BSSY B0, `(.L_x_60) ;  /* 0x0000016000007945 */ /* 0x000fe20003800000 */
[----:B------:R-:W-:-:S04]  /*71a0*/  IADD3 R14, P3, R98, UR4, RZ ;  /* 0x00000004620e7c10 */ /* 0x000fc8000ff7e0ff */
[----:B------:R-:W-:Y:S01]  /*71b0*/  IADD3.X R15, R99, UR5, RZ, P3, !PT ;  /* 0x00000005630f7c10 */ /* 0x000fe20009ffe4ff */
[----:B------:R-:W-:-:S04]  /*71c0*/  DEPBAR.LE SB5, 0x8 ;  /* 0x0000d2000000791a */ /* 0x000fc80000000000 */
[----:B------:R1:W-:Y:S04]  /*71d0*/  STS.128 [R87], R32 ;  /* 0x0000002057007388 */ /* 0x0003e80000000c00 */
[----:B------:R1:W-:Y:S04]  /*71e0*/  STS.128 [R87+0x40], R28 ;  /* 0x0000401c57007388 */ /* 0x0003e80000000c00 */
[----:B------:R1:W-:Y:S04]  /*71f0*/  STS.128 [R87+0x80], R24 ;  /* 0x0000801857007388 */ /* 0x0003e80000000c00 */
[----:B------:R1:W-:Y:S01]  /*7200*/  STS.128 [R87+0xc0], R20 ;  /* 0x0000c01457007388 */ /* 0x0003e20000000c00 */
[----:B------:R-:W-:Y:S06]  /*7210*/  BAR.SYNC.DEFER_BLOCKING 0x0 ;  /* 0x0000000000007b1d */ /* 0x000fec0000010000 */
[----:B------:R1:W1:Y:S04]  /*7220*/  LDS.64 R18, [R84+UR6+0x220] ;  /* 0x0002200654127984 */ /* 0x0002680008000a00 */
[----:B------:R1:W1:Y:S04]  /*7230*/  LDS.64 R16, [R84+UR6+0x320] ;  /* 0x0003200654107984 */ /* 0x0002680008000a00 */
[----:B------:R1:W1:Y:S04]  /*7240*/  LDS.64 R12, [R84+UR6+0x440] ;  /* 0x00044006540c7984 */ /* 0x0002680008000a00 */
[----:B------:R1:W1:Y:S04]  /*7250*/  LDS.64 R10, [R84+UR6+0x540] ;  /* 0x00054006540a7984 */ /* 0x0002680008000a00 */
[----:B------:R1:W1:Y:S04]  /*7260*/  LDS.64 R8, [R84+UR6+0x660] ;  /* 0x0006600654087984 */ /* 0x0002680008000a00 */
[----:B--2---:R2:W1:Y:S01]  /*7270*/  LDS.64 R6, [R84+UR6+0x760] ;  /* 0x0007600654067984 */ /* 0x0044620008000a00 */
[----:B------:R-:W-:Y:S05]  /*7280*/  @P2 BRA `(.L_x_61) ;  /* 0x0000000000182947 */ /* 0x000fea0003800000 */
[----:B-1----:R-:W1:Y:S04]  /*7290*/  @P0 LDS.64 R20, [R84+UR6] ;  /* 0x0000000654140984 */ /* 0x002e680008000a00 */
[----:B------:R-:W4:Y:S01]  /*72a0*/  LDS.64 R4, [R84+UR6+0x100] ;  /* 0x0001000654047984 */ /* 0x000f220008000a00 */
[-C--:B-1----:R-:W-:Y:S02]  /*72b0*/  @P0 DMUL R20, R20, R88.reuse ;  /* 0x0000005814140228 */ /* 0x082fe40000000000 */
[----:B----4-:R-:W-:-:S05]  /*72c0*/  @P1 DMUL R4, R4, R88 ;  /* 0x0000005804041228 */ /* 0x010fca0000000000 */
[----:B------:R1:W-:Y:S04]  /*72d0*/  @P0 ST.E.64 desc[UR24][R14.64], R20 ;  /* 0x000000140e000985 */ /* 0x0003e8000c101b18 */
[----:B------:R1:W-:Y:S02]  /*72e0*/  @P1 ST.E.64 desc[UR24][R14.64+0x100], R4 ;  /* 0x000100040e001985 */ /* 0x0003e4000c101b18 */
.L_x_61:
[----:B------:R-:W-:Y:S05]  /*72f0*/  BSYNC B0 ;  /* 0x0000000000007941 */ /* 0x000fea0003800000 */
.L_x_60:
[----:B-1----:R-:W-:Y:S01]  /*7300*/  VIADD R4, R0, 0x9 ;  /* 0x0000000900047836 */ /* 0x002fe20000000000 */
        /* <DEDUP_REMOVED lines=11> */
.L_x_63:
[----:B------:R-:W-:Y:S05]  /*73c0*/  BSYNC B0 ;  /* 0x0000000000007941 */ /* 0x000fea0003800000 */
.L_x_62:
        /* <DEDUP_REMOVED lines=12> */
.L_x_65:
[----:B------:R-:W-:Y:S05]  /*7490*/  BSYNC B0 ;  /* 0x0000000000007941 */ /* 0x000fea0003800000 */
.L_x_64:
[----:B-1----:R-:W-:Y:S01]  /*74a0*/  IADD3 R4, R0, 0xb, RZ ;  /* 0x0000000b00047810 */ /* 0x002fe20007ffe0ff */
[----:B------:R-:W-:Y:S03]  /*74b0*/  BSSY B0, `(.L_x_66) ;  /* 0x0000009000007945 */ /* 0x000fe60003800000 */
[----:B------:R-:W-:-:S13]  /*74c0*/  ISETP.GE.AND P2, PT, R4, UR7, PT ;  /* 0x0000000704007c0c */ /* 0x000fda000bf46270 */
[----:B------:R-:W-:Y:S05]  /*74d0*/  @P2 BRA `(.L_x_67) ;  /* 0x0000000000182947 */ /* 0x000fea0003800000 */
[----:B------:R-:W-:Y:S01]  /*74e0*/  IADD3 R4, P2, R16, R2, RZ ;  /* 0x0000000210047210 */ /* 0x000fe20007f5e0ff */
[-C--:B------:R-:W-:Y:S02]  /*74f0*/  @P0 DMUL R8, R8, R88.reuse ;  /* 0x0000005808080228 */ /* 0x080fe40000000000 */
[----:B------:R-:W-:Y:S01]  /*7500*/  @P1 DMUL R6, R6, R88 ;  /* 0x0000005806061228 */ /* 0x000fe20000000000 */
[----:B------:R-:W-:-:S05]  /*7510*/  IADD3.X R5, R17, R3, RZ, P2, !PT ;  /* 0x0000000311057210 */ /* 0x000fca00017fe4ff */
[----:B------:R1:W-:Y:S04]  /*7520*/  @P0 ST.E.64 desc[UR24][R4.64], R8 ;  /* 0x0000000804000985 */ /* 0x0003e8000c101b18 */
[----:B------:R1:W-:Y:S02]  /*7530*/  @P1 ST.E.64 desc[UR24][R4.64+0x100], R6 ;  /* 0x0001000604001985 */ /* 0x0003e4000c101b18 */
.L_x_67:
[----:B------:R-:W-:Y:S05]  /*7540*/  BSYNC B0 ;  /* 0x0000000000007941 */ /* 0x000fea0003800000 */
.L_x_66:
[----:B------:R-:W-:Y:S01]  /*7550*/  BAR.SYNC.DEFER_BLOCKING 0x0 ;  /* 0x0000000000007b1d */ /* 0x000fe20000010000 */
[----:B-1----:R-:W-:Y:S01]  /*7560*/  VIADD R4, R0, 0x10 ;  /* 0x0000001000047836 */ /* 0x002fe20000000000 */
[----:B------:R-:W-:-:S04]  /*7570*/  IADD3 R14, P3, R14, UR4, RZ ;  /* 0x000000040e0e7c10 */ /* 0x000fc8000ff7e0ff */
[----:B------:R-:W-:Y:S01]  /*7580*/  ISETP.GE.AND P2, PT, R4, UR7, PT ;  /* 0x0000000704007c0c */ /* 0x000fe2000bf46270 */
[----:B------:R-:W-:Y:S01]  /*7590*/  BSSY B0, `(.L_x_68) ;  /* 0x0000016000007945 */ /* 0x000fe20003800000 */
[----:B------:R-:W-:Y:S01]  /*75a0*/  IADD3.X R15, R15, UR5, RZ, P3, !PT ;  /* 0x000000050f0f7c10 */ /* 0x000fe20009ffe4ff */
[----:B------:R-:W-:-:S04]  /*75b0*/  DEPBAR.LE SB5, 0x5 ;  /* 0x0000d1400000791a */ /* 0x000fc80000000000 */
[----:B------:R1:W-:Y:S04]  /*75c0*/  STS.128 [R87], R36 ;  /* 0x0000002457007388 */ /* 0x0003e80000000c00 */
[----:B------:R1:W-:Y:S04]  /*75d0*/  STS.128 [R87+0x40], R40 ;  /* 0x0000402857007388 */ /* 0x0003e80000000c00 */
[----:B------:R1:W-:Y:S01]  /*75e0*/  STS.128 [R87+0x80], R44 ;  /* 0x0000802c57007388 */ /* 0x0003e20000000c00 */
[----:B------:R-:W-:-:S04]  /*75f0*/  DEPBAR.LE SB5, 0x4 ;  /* 0x0000d1000000791a */ /* 0x000fc80000000000 */
[----:B------:R1:W-:Y:S01]  /*7600*/  STS.128 [R87+0xc0], R48 ;  /* 0x0000c03057007388 */ /* 0x0003e20000000c00 */
[----:B------:R-:W-:Y:S06]  /*7610*/  BAR.SYNC.DEFER_BLOCKING 0x0 ;  /* 0x0000000000007b1d */ /* 0x000fec0000010000 */
[----:B------:R1:W1:Y:S04]  /*7620*/  LDS.64 R18, [R84+UR6+0x220] ;  /* 0x0002200654127984 */ /* 0x0002680008000a00 */
[----:B------:R1:W1:Y:S04]  /*7630*/  LDS.64 R16, [R84+UR6+0x320] ;  /* 0x0003200654107984 */ /* 0x0002680008000a00 */
[----:B------:R1:W1:Y:S04]  /*7640*/  LDS.64 R12, [R84+UR6+0x440] ;  /* 0x00044006540c7984 */ /* 0x0002680008000a00 */
[----:B------:R1:W1:Y:S04]  /*7650*/  LDS.64 R10, [R84+UR6+0x540] ;  /* 0x00054006540a7984 */ /* 0x0002680008000a00 */
[----:B------:R1:W1:Y:S04]  /*7660*/  LDS.64 R8, [R84+UR6+0x660] ;  /* 0x0006600654087984 */ /* 0x0002680008000a00 */
[----:B------:R1:W1:Y:S01]  /*7670*/  LDS.64 R6, [R84+UR6+0x760] ;  /* 0x0007600654067984 */ /* 0x0002620008000a00 */
[----:B------:R-:W-:Y:S05]  /*7680*/  @P2 BRA `(.L_x_69) ;  /* 0x0000000000182947 */ /* 0x000fea0003800000 */
[----:B------:R-:W4:Y:S04]  /*7690*/  @P0 LDS.64 R20, [R84+UR6] ;  /* 0x0000000654140984 */ /* 0x000f280008000a00 */
[----:B------:R-:W2:Y:S01]  /*76a0*/  LDS.64 R4, [R84+UR6+0x100] ;  /* 0x0001000654047984 */ /* 0x000ea20008000a00 */
[-C--:B----4-:R-:W-:Y:S02]  /*76b0*/  @P0 DMUL R20, R20, R88.reuse ;  /* 0x0000005814140228 */ /* 0x090fe40000000000 */
[----:B--2---:R-:W-:-:S05]  /*76c0*/  @P1 DMUL R4, R4, R88 ;  /* 0x0000005804041228 */ /* 0x004fca0000000000 */
[----:B------:R2:W-:Y:S04]  /*76d0*/  @P0 ST.E.64 desc[UR24][R14.64], R20 ;  /* 0x000000140e000985 */ /* 0x0005e8000c101b18 */
[----:B------:R2:W-:Y:S02]  /*76e0*/  @P1 ST.E.64 desc[UR24][R14.64+0x100], R4 ;  /* 0x000100040e001985 */ /* 0x0005e4000c101b18 */
.L_x_69:
[----:B------:R-:W-:Y:S05]  /*76f0*/  BSYNC B0 ;  /* 0x0000000000007941 */ /* 0x000fea0003800000 */
.L_x_68:
[----:B--2---:R-:W-:Y:S01]  /*7700*/  VIADD R4, R0, 0x11 ;  /* 0x0000001100047836 */ /* 0x004fe20000000000 */
[----:B------:R-:W-:Y:S01]  /*7710*/  IADD3 R20, P3, R14, R2, RZ ;  /* 0x000000020e147210 */ /* 0x000fe20007f7e0ff */
[----:B------:R-:W-:Y:S03]  /*7720*/  BSSY B0, `(.L_x_70) ;  /* 0x000000a000007945 */ /* 0x000fe60003800000 */
[----:B------:R-:W-:Y:S01]  /*7730*/  ISETP.GE.AND P2, PT, R4, UR7, PT ;  /* 0x0000000704007c0c */ /* 0x000fe2000bf46270 */
[----:B------:R-:W-:-:S12]  /*7740*/  IMAD.X R21, R15, 0x1, R3, P3 ;  /* 0x000000010f157824 */ /* 0x000fd800018e0603 */
[----:B------:R-:W-:Y:S05]  /*7750*/  @P2 BRA `(.L_x_71) ;  /* 0x0000000000182947 */ /* 0x000fea0003800000 */
[-C--:B-1----:R-:W-:Y:S01]  /*7760*/  @P0 DMUL R18, R18, R88.reuse ;  /* 0x0000005812120228 */ /* 0x082fe20000000000 */
[----:B------:R-:W-:Y:S01]  /*7770*/  @P1 MOV R4, R20 ;  /* 0x0000001400041202 */ /* 0x000fe20000000f00 */
[----:B------:R-:W-:Y:S01]  /*7780*/  @P1 DMUL R16, R16, R88 ;  /* 0x0000005810101228 */ /* 0x000fe20000000000 */
[----:B------:R-:W-:-:S04]  /*7790*/  @P1 MOV R5, R21 ;  /* 0x0000001500051202 */ /* 0x000fc80000000f00 */
[----:B------:R2:W-:Y:S04]  /*77a0*/  @P0 ST.E.64 desc[UR24][R20.64], R18 ;  /* 0x0000001214000985 */ /* 0x0005e8000c101b18 */
[----:B------:R2:W-:Y:S02]  /*77b0*/  @P1 ST.E.64 desc[UR24][R4.64+0x100], R16 ;  /* 0x0001001004001985 */ /* 0x0005e4000c101b18 */
.L_x_71:
[----:B------:R-:W-:Y:S05]  /*77c0*/  BSYNC B0 ;  /* 0x0000000000007941 */ /* 0x000fea0003800000 */
.L_x_70:
[----:B--2---:R-:W-:Y:S01]  /*77d0*/  VIADD R4, R0, 0x12 ;  /* 0x0000001200047836 */ /* 0x004fe20000000000 */
[----:B-1----:R-:W-:Y:S01]  /*77e0*/  IADD3 R16, P3, R20, R2, RZ ;  /* 0x0000000214107210 */ /* 0x002fe20007f7e0ff */
[----:B------:R-:W-:Y:S03]  /*77f0*/  BSSY B0, `(.L_x_72) ;  /* 0x000000a000007945 */ /* 0x000fe60003800000 */
[----:B------:R-:W-:Y:S01]  /*7800*/  ISETP.GE.AND P2, PT, R4, UR7, PT ;  /* 0x0000000704007c0c */ /* 0x000fe2000bf46270 */
[----:B------:R-:W-:-:S12]  /*7810*/  IMAD.X R17, R21, 0x1, R3, P3 ;  /* 0x0000000115117824 */ /* 0x000fd800018e0603 */
[----:B------:R-:W-:Y:S05]  /*7820*/  @P2 BRA `(.L_x_73) ;  /* 0x0000000000182947 */ /* 0x000fea0003800000 */
[C---:B------:R-:W-:Y:S01]  /*7830*/  @P1 LEA R4, P2, R2.reuse, R14, 0x1 ;  /* 0x0000000e02041211 */ /* 0x040fe200078408ff */
[-C--:B------:R-:W-:Y:S02]  /*7840*/  @P0 DMUL R12, R12, R88.reuse ;  /* 0x000000580c0c0228 */ /* 0x080fe40000000000 */
[----:B------:R-:W-:Y:S01]  /*7850*/  @P1 DMUL R10, R10, R88 ;  /* 0x000000580a0a1228 */ /* 0x000fe20000000000 */
[----:B------:R-:W-:-:S04]  /*7860*/  @P1 LEA.HI.X R5, R2, R15, R3, 0x1, P2 ;  /* 0x0000000f02051211 */ /* 0x000fc800010f0c03 */
[----:B------:R1:W-:Y:S04]  /*7870*/  @P0 ST.E.64 desc[UR24][R16.64], R12 ;  /* 0x0000000c10000985 */ /* 0x0003e8000c101b18 */
[----:B------:R1:W-:Y:S02]  /*7880*/  @P1 ST.E.64 desc[UR24][R4.64+0x100], R10 ;  /* 0x0001000a04001985 */ /* 0x0003e4000c101b18 */
.L_x_73:
[----:B------:R-:W-:Y:S05]  /*7890*/  BSYNC B0 ;  /* 0x0000000000007941 */ /* 0x000fea0003800000 */
.L_x_72:
        /* <DEDUP_REMOVED lines=10> */
.L_x_75:
[----:B------:R-:W-:Y:S05]  /*7940*/  BSYNC B0 ;  /* 0x0000000000007941 */ /* 0x000fea0003800000 */
.L_x_74:
[----:B------:R-:W-:Y:S01]  /*7950*/  BAR.SYNC.DEFER_BLOCKING 0x0 ;  /* 0x0000000000007b1d */ /* 0x000fe20000010000 */
[----:B-1----:R-:W-:Y:S01]  /*7960*/  VIADD R4, R0, 0x18 ;  /* 0x0000001800047836 */ /* 0x002fe20000000000 */
[----:B------:R-:W-:-:S04]  /*7970*/  IADD3 R14, P3, R14, UR4, RZ ;  /* 0x000000040e0e7c10 */ /* 0x000fc8000ff7e0ff */
[----:B------:R-:W-:Y:S01]  /*7980*/  ISETP.GE.AND P2, PT, R4, UR7, PT ;  /* 0x0000000704007c0c */ /* 0x000fe2000bf46270 */
[----:B------:R-:W-:Y:S01]  /*7990*/  BSSY B0, `(.L_x_76) ;  /* 0x0000014000007945 */ /* 0x000fe20003800000 */
[----:B------:R-:W-:Y:S01]  /*79a0*/  IADD3.X R15, R15, UR5, RZ, P3, !PT ;  /* 0x000000050f0f7c10 */ /* 0x000fe20009ffe4ff */
[----:B-----5:R1:W-:Y:S04]  /*79b0*/  STS.128 [R87], R64 ;  /* 0x0000004057007388 */ /* 0x0203e80000000c00 */
[----:B------:R1:W-:Y:S04]  /*79c0*/  STS.128 [R87+0x40], R60 ;  /* 0x0000403c57007388 */ /* 0x0003e80000000c00 */
[----:B------:R1:W-:Y:S04]  /*79d0*/  STS.128 [R87+0x80], R56 ;  /* 0x0000803857007388 */ /* 0x0003e80000000c00 */
[----:B------:R1:W-:Y:S01]  /*79e0*/  STS.128 [R87+0xc0], R52 ;  /* 0x0000c03457007388 */ /* 0x0003e20000000c00 */
[----:B------:R-:W-:Y:S06]  /*79f0*/  BAR.SYNC.DEFER_BLOCKING 0x0 ;  /* 0x0000000000007b1d */ /* 0x000fec0000010000 */
[----:B------:R1:W2:Y:S04]  /*7a00*/  LDS.64 R12, [R84+UR6+0x220] ;  /* 0x00022006540c7984 */ /* 0x0002a80008000a00 */
[----:B------:R1:W1:Y:S04]  /*7a10*/  LDS.64 R10, [R84+UR6+0x320] ;  /* 0x00032006540a7984 */ /* 0x0002680008000a00 */
[----:B------:R1:W1:Y:S04]  /*7a20*/  LDS.64 R8, [R84+UR6+0x440] ;  /* 0x0004400654087984 */ /* 0x0002680008000a00 */
[----:B------:R1:W1:Y:S04]  /*7a30*/  LDS.64 R6, [R84+UR6+0x540] ;  /* 0x0005400654067984 */ /* 0x0002680008000a00 */
[----:B------:R1:W1:Y:S04]  /*7a40*/  LDS.64 R18, [R84+UR6+0x660] ;  /* 0x0006600654127984 */ /* 0x0002680008000a00 */
[----:B------:R1:W1:Y:S01]  /*7a50*/  LDS.64 R16, [R84+UR6+0x760] ;  /* 0x0007600654107984 */ /* 0x0002620008000a00 */
[----:B------:R-:W-:Y:S05]  /*7a60*/  @P2 BRA `(.L_x_77) ;  /* 0x0000000000182947 */ /* 0x000fea0003800000 */
[----:B------:R-:W4:Y:S04]  /*7a70*/  LDS.64 R4, [R84+UR6] ;  /* 0x0000000654047984 */ /* 0x000f280008000a00 */
[----:B------:R-:W3:Y:S01]  /*7a80*/  LDS.64 R20, [R84+UR6+0x100] ;  /* 0x0001000654147984 */ /* 0x000ee20008000a00 */
[-C--:B----4-:R-:W-:Y:S02]  /*7a90*/  DMUL R4, R4, R88.reuse ;  /* 0x0000005804047228 */ /* 0x090fe40000000000 */
[----:B---3--:R-:W-:-:S05]  /*7aa0*/  DMUL R20, R20, R88 ;  /* 0x0000005814147228 */ /* 0x008fca0000000000 */
[----:B------:R3:W-:Y:S04]  /*7ab0*/  @P0 ST.E.64 desc[UR24][R14.64], R4 ;  /* 0x000000040e000985 */ /* 0x0007e8000c101b18 */
[----:B------:R3:W-:Y:S02]  /*7ac0*/  @P1 ST.E.64 desc[UR24][R14.64+0x100], R20 ;  /* 0x000100140e001985 */ /* 0x0007e4000c101b18 */
.L_x_77:
[----:B------:R-:W-:Y:S05]  /*7ad0*/  BSYNC B0 ;  /* 0x0000000000007941 */ /* 0x000fea0003800000 */
.L_x_76:
[----:B---3--:R-:W-:Y:S01]  /*7ae0*/  VIADD R4, R0, 0x19 ;  /* 0x0000001900047836 */ /* 0x008fe20000000000 */
[----:B------:R-:W-:Y:S01]  /*7af0*/  BSSY B0, `(.L_x_78) ;  /* 0x000000d000007945 */ /* 0x000fe20003800000 */
[-C--:B-1----:R-:W-:Y:S02]  /*7b00*/  DMUL R16, R16, R88.reuse ;  /* 0x0000005810107228 */ /* 0x082fe40000000000 */
[-C--:B------:R-:W-:Y:S01]  /*7b10*/  DMUL R18, R18, R88.reuse ;  /* 0x0000005812127228 */ /* 0x080fe20000000000 */
[----:B------:R-:W-:Y:S01]  /*7b20*/  ISETP.GE.AND P2, PT, R4, UR7, PT ;  /* 0x0000000704007c0c */ /* 0x000fe2000bf46270 */
[-C--:B------:R-:W-:Y:S01]  /*7b30*/  DMUL R4, R10, R88.reuse ;  /* 0x000000580a047228 */ /* 0x080fe20000000000 */
[----:B------:R-:W-:Y:S01]  /*7b40*/  IADD3 R10, P3, R14, R2, RZ ;  /* 0x000000020e0a7210 */ /* 0x000fe20007f7e0ff */
[-C--:B------:R-:W-:Y:S02]  /*7b50*/  DMUL R6, R6, R88.reuse ;  /* 0x0000005806067228 */ /* 0x080fe40000000000 */
[----:B------:R-:W-:-:S02]  /*7b60*/  DMUL R8, R8, R88 ;  /* 0x0000005808087228 */ /* 0x000fc40000000000 */
[----:B--2---:R-:W-:Y:S01]  /*7b70*/  DMUL R12, R12, R88 ;  /* 0x000000580c0c7228 */ /* 0x004fe20000000000 */
[----:B------:R-:W-:-:S05]  /*7b80*/  IMAD.X R11, R15, 0x1, R3, P3 ;  /* 0x000000010f0b7824 */ /* 0x000fca00018e0603 */
[----:B------:R-:W-:Y:S05]  /*7b90*/  @P2 BRA `(.L_x_79) ;  /* 0x0000000000082947 */ /* 0x000fea0003800000 */
[----:B------:R1:W-:Y:S04]  /*7ba0*/  @P0 ST.E.64 desc[UR24][R10.64], R12 ;  /* 0x0000000c0a000985 */ /* 0x0003e8000c101b18 */
[----:B------:R1:W-:Y:S02]  /*7bb0*/  @P1 ST.E.64 desc[UR24][R10.64+0x100], R4 ;  /* 0x000100040a001985 */ /* 0x0003e4000c101b18 */
.L_x_79:
[----:B------:R-:W-:Y:S05]  /*7bc0*/  BSYNC B0 ;  /* 0x0000000000007941 */ /* 0x000fea0003800000 */
.L_x_78:
[----:B-1----:R-:W-:Y:S01]  /*7bd0*/  VIADD R4, R0, 0x1a ;  /* 0x0000001a00047836 */ /* 0x002fe20000000000 */
[----:B------:R-:W-:Y:S01]  /*7be0*/  IADD3 R10, P3, R10, R2, RZ ;  /* 0x000000020a0a7210 */ /* 0x000fe20007f7e0ff */
[----:B------:R-:W-:Y:S03]  /*7bf0*/  BSSY B0, `(.L_x_80) ;  /* 0x0000008000007945 */ /* 0x000fe60003800000 */
[----:B------:R-:W-:Y:S01]  /*7c00*/  ISETP.GE.AND P2, PT, R4, UR7, PT ;  /* 0x0000000704007c0c */ /* 0x000fe2000bf46270 */
[----:B------:R-:W-:-:S12]  /*7c10*/  IMAD.X R11, R11, 0x1, R3, P3 ;  /* 0x000000010b0b7824 */ /* 0x000fd800018e0603 */
[----:B------:R-:W-:Y:S05]  /*7c20*/  @P2 BRA `(.L_x_81) ;  /* 0x0000000000102947 */ /* 0x000fea0003800000 */
[----:B------:R-:W-:Y:S01]  /*7c30*/  @P1 MOV R4, R10 ;  /* 0x0000000a00041202 */ /* 0x000fe20000000f00 */
[----:B------:R1:W-:Y:S01]  /*7c40*/  @P0 ST.E.64 desc[UR24][R10.64], R8 ;  /* 0x000000080a000985 */ /* 0x0003e2000c101b18 */
[----:B------:R-:W-:-:S05]  /*7c50*/  @P1 MOV R5, R11 ;  /* 0x0000000b00051202 */ /* 0x000fca0000000f00 */
[----:B------:R1:W-:Y:S02]  /*7c60*/  @P1 ST.E.64 desc[UR24][R4.64+0x100], R6 ;  /* 0x0001000604001985 */ /* 0x0003e4000c101b18 */
.L_x_81:
[----:B------:R-:W-:Y:S05]  /*7c70*/  BSYNC B0 ;  /* 0x0000000000007941 */ /* 0x000fea0003800000 */
.L_x_80:
[----:B------:R-:W-:Y:S01]  /*7c80*/  VIADD R0, R0, 0x1b ;  /* 0x0000001b00007836 */ /* 0x000fe20000000000 */
[----:B-1----:R-:W-:-:S04]  /*7c90*/  IADD3 R4, P3, R10, R2, RZ ;  /* 0x000000020a047210 */ /* 0x002fc80007f7e0ff */
[----:B------:R-:W-:Y:S01]  /*7ca0*/  ISETP.GE.AND P2, PT, R0, UR7, PT ;  /* 0x0000000700007c0c */ /* 0x000fe2000bf46270 */
[----:B------:R-:W-:-:S12]  /*7cb0*/  IMAD.X R5, R11, 0x1, R3, P3 ;  /* 0x000000010b057824 */ /* 0x000fd800018e0603 */
[----:B------:R-:W-:Y:S05]  /*7cc0*/  @P2 BRA `(.L_x_51) ;  /* 0x0000000000142947 */ /* 0x000fea0003800000 */
[----:B------:R-:W-:Y:S01]  /*7cd0*/  @P1 IMAD R3, R3, 0x3, RZ ;  /* 0x0000000303031824 */ /* 0x000fe200078e02ff */
[----:B------:R1:W-:Y:S01]  /*7ce0*/  @P0 ST.E.64 desc[UR24][R4.64], R18 ;  /* 0x0000001204000985 */ /* 0x0003e2000c101b18 */
[----:B------:R-:W-:-:S05]  /*7cf0*/  @P1 IMAD.WIDE.U32 R14, R2, 0x3, R14 ;  /* 0x00000003020e1825 */ /* 0x000fca00078e000e */
[----:B------:R-:W-:-:S05]  /*7d00*/  @P1 IADD3 R15, R15, R3, RZ ;  /* 0x000000030f0f1210 */ /* 0x000fca0007ffe0ff */
[----:B------:R1:W-:Y:S02]  /*7d10*/  @P1 ST.E.64 desc[UR24][R14.64+0x100], R16 ;  /* 0x000100100e001985 */ /* 0x0003e4000c101b18 */
.L_x_51:
[----:B------:R-:W-:Y:S05]  /*7d20*/  BSYNC B1 ;  /* 0x0000000000017941 */ /* 0x000fea0003800000 */
.L_x_19:
[----:B------:R-:W-:Y:S02]  /*7d30*/  ULDC UR4, c[0x0][0x2f0] ;  /* 0x0000bc0000047ab9 */ /* 0x000fe40000000800 */
[----:B------:R-:W-:-:S13]  /*7d40*/  ISETP.NE.AND P0, PT, RZ, UR4, PT ;  /* 0x00000004ff007c0c */ /* 0x000fda000bf05270 */
[----:B------:R-:W-:Y:S05]  /*7d50*/  @P0 EXIT ;  /* 0x000000000000094d */ /* 0x000fea0003800000 */
[----:B------:R-:W4:Y:S02]  /*7d60*/  LDC R2, c[0x0][0x224] ;  /* 0x00008900ff027b82 */ /* 0x000f240000000800 */
[----:B----4-:R-:W-:-:S13]  /*7d70*/  ISETP.GE.AND P0, PT, R2, 0x2, PT ;  /* 0x000000020200780c */ /* 0x010fda0003f06270 */
[----:B------:R-:W-:Y:S05]  /*7d80*/  @!P0 EXIT ;  /* 0x000000000000894d */ /* 0x000fea0003800000 */
[----:B------:R-:W4:Y:S01]  /*7d90*/  S2R R0, SR_TID.X ;  /* 0x0000000000007919 */ /* 0x000f220000002100 */
[----:B------:R-:W-:-:S06]  /*7da0*/  UIADD3 UR4, UR17, 0x1, URZ ;  /* 0x0000000111047890 */ /* 0x000fcc000fffe03f */
[----:B------:R-:W-:Y:S01]  /*7db0*/  ISETP.NE.AND P1, PT, R2, UR4, PT ;  /* 0x0000000402007c0c */ /* 0x000fe2000bf25270 */
[----:B------:R-:W-:Y:S01]  /*7dc0*/  IMAD.U32 R2, RZ, RZ, UR4 ;  /* 0x00000004ff027e24 */ /* 0x000fe2000f8e00ff */
[----:B------:R-:W-:Y:S05]  /*7dd0*/  WARPSYNC.ALL ;  /* 0x0000000000007948 */ /* 0x000fea0003800000 */
[----:B------:R-:W-:Y:S01]  /*7de0*/  BAR.SYNC.DEFER_BLOCKING 0x0 ;  /* 0x0000000000007b1d */ /* 0x000fe20000010000 */
[----:B------:R-:W-:Y:S02]  /*7df0*/  SEL R2, R2, RZ, P1 ;  /* 0x000000ff02027207 */ /* 0x000fe40000800000 */
[----:B----4-:R-:W-:-:S13]  /*7e00*/  ISETP.GT.AND P0, PT, R0, RZ, PT ;  /* 0x000000ff0000720c */ /* 0x010fda0003f04270 */
[----:B------:R-:W-:Y:S05]  /*7e10*/  @P0 EXIT ;  /* 0x000000000000094d */ /* 0x000fea0003800000 */
[----:B------:R-:W4:Y:S01]  /*7e20*/  S2R R3, SR_CTAID.Y ;  /* 0x0000000000037919 */ /* 0x000f220000002600 */
[----:B------:R-:W2:Y:S01]  /*7e30*/  S2UR UR6, SR_CTAID.X ;  /* 0x00000000000679c3 */ /* 0x000ea20000002500 */
[----:B------:R-:W-:Y:S01]  /*7e40*/  ULDC UR5, c[0x0][0x228] ;  /* 0x00008a0000057ab9 */ /* 0x000fe20000000800 */
[----:B------:R-:W-:Y:S02]  /*7e50*/  UMOV UR4, 0xffffffff ;  /* 0xffffffff00047882 */ /* 0x000fe40000000000 */
[----:B------:R-:W-:-:S04]  /*7e60*/  USHF.L.U32 UR4, UR4, UR5, URZ ;  /* 0x0000000504047299 */ /* 0x000fc8000800063f */
[----:B------:R-:W3:Y:S08]  /*7e70*/  LDC R0, c[0x0][0x21c] ;  /* 0x00008700ff007b82 */ /* 0x000ef00000000800 */
[----:B-1----:R-:W1:Y:S01]  /*7e80*/  LDC.64 R4, c[0x0][0x330] ;  /* 0x0000cc00ff047b82 */ /* 0x002e620000000a00 */
[----:B--2---:R-:W-:Y:S01]  /*7e90*/  ULOP3.LUT UR4, UR6, UR4, URZ, 0x30, !UPT ;  /* 0x0000000406047292 */ /* 0x004fe2000f8e303f */
[----:B----4-:R-:W-:Y:S01]  /*7ea0*/  SHF.L.U32 R3, R3, UR5, RZ ;  /* 0x0000000503037c19 */ /* 0x010fe200080006ff */
[----:B------:R-:W-:-:S04]  /*7eb0*/  USHF.R.S32.HI UR5, URZ, UR5, UR6 ;  /* 0x000000053f057299 */ /* 0x000fc80008011406 */
[----:B------:R-:W-:-:S05]  /*7ec0*/  IADD3 R3, R3, UR4, RZ ;  /* 0x0000000403037c10 */ /* 0x000fca000fffe0ff */
[----:B---3--:R-:W-:-:S04]  /*7ed0*/  IMAD R3, R3, R0, UR5 ;  /* 0x0000000503037e24 */ /* 0x008fc8000f8e0200 */
[----:B-1----:R-:W-:Y:S01]  /*7ee0*/  IMAD.WIDE R4, R3, 0x4, R4 ;  /* 0x0000000403047825 */ /* 0x002fe200078e0204 */
[----:B------:R-:W-:Y:S01]  /*7ef0*/  @!PT LDS RZ, [RZ] ;  /* 0x00000000fffff984 */ /* 0x000fe20000000800 */
[----:B------:R-:W-:Y:S01]  /*7f00*/  @!PT LDS RZ, [RZ] ;  /* 0x00000000fffff984 */ /* 0x000fe20000000800 */
[----:B------:R-:W-:Y:S01]  /*7f10*/  @!PT LDS RZ, [RZ] ;  /* 0x00000000fffff984 */ /* 0x000fe20000000800 */
[----:B------:R-:W-:Y:S01]  /*7f20*/  @!PT LDS RZ, [RZ] ;  /* 0x00000000fffff984 */ /* 0x000fe20000000800 */
[----:B------:R-:W-:Y:S06]  /*7f30*/  MEMBAR.ALL.GPU ;  /* 0x0000000000007992 */ /* 0x000fec000000a000 */
[----:B------:R-:W-:-:S00]  /*7f40*/  ERRBAR ;  /* 0x00000000000079ab */ /* 0x000fc00000000000 */
[----:B------:R-:W-:Y:S06]  /*7f50*/  CGAERRBAR ;  /* 0x00000000000075ab */ /* 0x000fec0000000000 */
[----:B------:R-:W-:Y:S01]  /*7f60*/  STG.E.STRONG.GPU desc[UR24][R4.64], R2 ;  /* 0x0000000204007986 */ /* 0x000fe2000c10f918 */
[----:B------:R-:W-:Y:S05]  /*7f70*/  EXIT ;  /* 0x000000000000794d */ /* 0x000fea0003800000 */
.L_x_82:
[----:B------:R-:W-:-:S00]  /*7f80*/  BRA `(.L_x_82) ;  /* 0xfffffffc00fc7947 */ /* 0x000fc0000383ffff */
[----:B------:R-:W-:-:S00]  /*7f90*/  NOP ;  /* 0x0000000000007918 */ /* 0x000fc00000000000 */
        /* <DEDUP_REMOVED lines=14> */
.L_x_83:


//--------------------- .nv.shared._ZN7cutlass6KernelINS_4gemm6kernel13TrmmUniversalINS1_11threadblock13MmaMultistageINS1_9GemmShapeILi64ELi64ELi16EEENS_9transform11threadblock44PredicatedTileAccessIteratorTriangularMatrixINS_11MatrixShapeILi64ELi16EEEdNS_6layout8RowMajorELi1ENS8_29PitchLinearWarpRakedThreadMapINS_16PitchLinearShapeILi16ELi64EEELi128ENSG_ILi16ELi2EEELi1EEELNS_8SideModeE1ELNS_8FillModeE0ELNS_8DiagTypeE3ENS_5ArrayIdLi1ELb1EEEEENS9_25RegularTileAccessIteratorISC_dNSD_40RowMajorTensorOpMultiplicand64bCrosswiseELi1ESJ_Li8EEELNS_4arch14CacheOperation4KindE0ENSA_INSB_ILi16ELi64EEEdSE_Li0ENS8_31PitchLinearWarpStripedThreadMapINSG_ILi64ELi16EEELi128ESI_Li1EEELSK_1ELSL_1ELSM_0ESO_EENSQ_ISW_dNSD_40RowMajorTensorOpMultiplicandCongruous64bELi0ESZ_Li8EEELSV_0EdSE_NS4_9MmaPolicyINS1_4warp11MmaTensorOpINS6_ILi32ELi32ELi16EEEdSR_dS11_dSE_NS14_17MmaTensorOpPolicyINST_3MmaINS6_ILi8ELi8ELi4EEELi32EdSE_dNSD_11ColumnMajorEdSE_NST_13OpMultiplyAddEEENSB_ILi1ELi1EEEEELi1ELb0EbEENSB_ILi0ELi0EEES1G_Li1EEELi3ELNS1_23SharedMemoryClearOptionE1EbEENS_8epilogue11threadblock8EpilogueIS7_S1F_Li1ENS1L_22PredicatedTileIteratorINS1L_26OutputTileOptimalThreadMapINS1L_15OutputTileShapeILi64ELi8ELi2ELi1ELi1EEENS1P_ILi1ELi4ELi1ELi1ELi4EEELi128ELi1ELi64EEEdLb0ENSD_9NoPermuteELb1EEENS1K_4warp24FragmentIteratorTensorOpIS16_S19_dNSN_IdLi2ELb1EEESE_EENS1V_20TileIteratorTensorOpIS16_S19_dSE_EENS1L_18SharedLoadIteratorINS1S_18CompactedThreadMapEdLi8EEENS1K_6thread17LinearCombinationIdLi1EddLNS24_9ScaleType4KindE0ELNS_15FloatRoundStyleE2EdEENSB_ILi0ELi4EEELi1ELi1EEENS4_30GemmIdentityThreadblockSwizzleILi1EEELSK_1ELSL_1ELSM_0EEEEEvNT_6ParamsE --------------------------
	.section	.nv.shared._ZN7cutlass6KernelINS_4gemm6kernel13TrmmUniversalINS1_11threadblock13MmaMultistageINS1_9GemmShapeILi64ELi64ELi16EEENS_9transform11threadblock44PredicatedTileAccessIteratorTriangularMatrixINS_11MatrixShapeILi64ELi16EEEdNS_6layout8RowMajorELi1ENS8_29PitchLinearWarpRakedThreadMapINS_16PitchLinearShapeILi16ELi64EEELi128ENSG_ILi16ELi2EEELi1EEELNS_8SideModeE1ELNS_8FillModeE0ELNS_8DiagTypeE3ENS_5ArrayIdLi1ELb1EEEEENS9_25RegularTileAccessIteratorISC_dNSD_40RowMajorTensorOpMultiplicand64bCrosswiseELi1ESJ_Li8EEELNS_4arch14CacheOperation4KindE0ENSA_INSB_ILi16ELi64EEEdSE_Li0ENS8_31PitchLinearWarpStripedThreadMapINSG_ILi64ELi16EEELi128ESI_Li1EEELSK_1ELSL_1ELSM_0ESO_EENSQ_ISW_dNSD_40RowMajorTensorOpMultiplicandCongruous64bELi0ESZ_Li8EEELSV_0EdSE_NS4_9MmaPolicyINS1_4warp11MmaTensorOpINS6_ILi32ELi32ELi16EEEdSR_dS11_dSE_NS14_17MmaTensorOpPolicyINST_3MmaINS6_ILi8ELi8ELi4EEELi32EdSE_dNSD_11ColumnMajorEdSE_NST_13OpMultiplyAddEEENSB_ILi1ELi1EEEEELi1ELb0EbEENSB_ILi0ELi0EEES1G_Li1EEELi3ELNS1_23SharedMemoryClearOptionE1EbEENS_8epilogue11threadblock8EpilogueIS7_S1F_Li1ENS1L_22PredicatedTileIteratorINS1L_26OutputTileOptimalThreadMapINS1L_15OutputTileShapeILi64ELi8ELi2ELi1ELi1EEENS1P_ILi1ELi4ELi1ELi1ELi4EEELi128ELi1ELi64EEEdLb0ENSD_9NoPermuteELb1EEENS1K_4warp24FragmentIteratorTensorOpIS16_S19_dNSN_IdLi2ELb1EEESE_EENS1V_20TileIteratorTensorOpIS16_S19_dSE_EENS1L_18SharedLoadIteratorINS1S_18CompactedThreadMapEdLi8EEENS1K_6thread17LinearCombinationIdLi1EddLNS24_9ScaleType4KindE0ELNS_15FloatRoundStyleE2EdEENSB_ILi0ELi4EEELi1ELi1EEENS4_30GemmIdentityThreadblockSwizzleILi1EEELSK_1ELSL_1ELSM_0EEEEEvNT_6ParamsE,"aw",@nobits
	.sectionflags	@""
	.align	16
	.zero		1024


//--------------------- .nv.shared.reserved.0     --------------------------
	.section	.nv.shared.reserved.0,"aw",@nobits
	.weak		__nv_reservedSMEM_offset_0_alias
	.size		__nv_reservedSMEM_offset_0_alias, 0, 0
	.other		__nv_reservedSMEM_offset_0_alias,@"STO_CUDA_RESERVED_SHARED STV_DEFAULT"
__nv_reservedSMEM_offset_0_alias:
	.zero		0


//--------------------- .nv.global                --------------------------
	.section	.nv.global,"aw",@nobits
.nv.global:
	.type		_ZN39_INTERNAL_2a12d2b3_4_k_cu_a4f95785_29114cute1_E,@object
	.size		_ZN39_INTERNAL_2a12d2b3_4_k_cu_a4f95785_29114cute1_E,(_ZN39_INTERNAL_2a12d2b3_4_k_cu_a4f95785_29114cuda3std3__45__cpo6cbeginE - _ZN39_INTERNAL_2a12d2b3_4_k_cu_a4f95785_29114cute1_E)
_ZN39_INTERNAL_2a12d2b3_4_k_cu_a4f95785_29114cute1_E:
	.zero		1
	.type		_ZN39_INTERNAL_2a12d2b3_4_k_cu_a4f95785_29114cuda3std3__45__cpo6cbeginE,@object
	.size		_ZN39_INTERNAL_2a12d2b3_4_k_cu_a4f95785_29114cuda3std3__45__cpo6cbeginE,(_ZN39_INTERNAL_2a12d2b3_4_k_cu_a4f95785_29114cuda3std3__48in_placeE - _ZN39_INTERNAL_2a12d2b3_4_k_cu_a4f95785_29114cuda3std3__45__cpo6cbeginE)
_ZN39_INTERNAL_2a12d2b3_4_k_cu_a4f95785_29114cuda3std3__45__cpo6cbeginE:
	.zero		1
	.type		_ZN39_INTERNAL_2a12d2b3_4_k_cu_a4f95785_29114cuda3std3__48in_placeE,@object
	.size		_ZN39_INTERNAL_2a12d2b3_4_k_cu_a4f95785_29114cuda3std3__48in_placeE,(_ZN39_INTERNAL_2a12d2b3_4_k_cu_a4f95785_29114cuda3std6ranges3__45__cpo9iter_moveE - _ZN39_INTERNAL_2a12d2b3_4_k_cu_a4f95785_29114cuda3std3__48in_placeE)
_ZN39_INTERNAL_2a12d2b3_4_k_cu_a4f95785_29114cuda3std3__48in_placeE:
	.zero		1
	.type		_ZN39_INTERNAL_2a12d2b3_4_k_cu_a4f95785_29114cuda3std6ranges3__45__cpo9iter_moveE,@object
	.size		_ZN39_INTERNAL_2a12d2b3_4_k_cu_a4f95785_29114cuda3std6ranges3__45__cpo9iter_moveE,(_ZN39_INTERNAL_2a12d2b3_4_k_cu_a4f95785_29114cuda3std3__45__cpo5beginE - _ZN39_INTERNAL_2a12d2b3_4_k_cu_a4f95785_29114cuda3std6ranges3__45__cpo9iter_moveE)
_ZN39_INTERNAL_2a12d2b3_4_k_cu_a4f95785_29114cuda3std6ranges3__45__cpo9iter_moveE:
	.zero		1
	.type		_ZN39_INTERNAL_2a12d2b3_4_k_cu_a4f95785_29114cuda3std3__45__cpo5beginE,@object
	.size		_ZN39_INTERNAL_2a12d2b3_4_k_cu_a4f95785_29114cuda3std3__45__cpo5beginE,(_ZN39_INTERNAL_2a12d2b3_4_k_cu_a4f95785_29114cuda3std3__441_GLOBAL__N__2a12d2b3_4_k_cu_a4f95785_29116ignoreE - _ZN39_INTERNAL_2a12d2b3_4_k_cu_a4f95785_29114cuda3std3__45__cpo5beginE)
_ZN39_INTERNAL_2a12d2b3_4_k_cu_a4f95785_29114cuda3std3__45__cpo5beginE:
	.zero		1
	.type		_ZN39_INTERNAL_2a12d2b3_4_k_cu_a4f95785_29114cuda3std3__441_GLOBAL__N__2a12d2b3_4_k_cu_a4f95785_29116ignoreE,@object
	.size		_ZN39_INTERNAL_2a12d2b3_4_k_cu_a4f95785_29114cuda3std3__441_GLOBAL__N__2a12d2b3_4_k_cu_a4f95785_29116ignoreE,(_ZN39_INTERNAL_2a12d2b3_4_k_cu_a4f95785_29114cute7productE - _ZN39_INTERNAL_2a12d2b3_4_k_cu_a4f95785_29114cuda3std3__441_GLOBAL__N__2a12d2b3_4_k_cu_a4f95785_29116ignoreE)
_ZN39_INTERNAL_2a12d2b3_4_k_cu_a4f95785_29114cuda3std3__441_GLOBAL__N__2a12d2b3_4_k_cu_a4f95785_29116ignoreE:
	.zero		1
	.type		_ZN39_INTERNAL_2a12d2b3_4_k_cu_a4f95785_29114cute7productE,@object
	.size		_ZN39_INTERNAL_2a12d2b3_4_k_cu_a4f95785_29114cute7productE,(_ZN39_INTERNAL_2a12d2b3_4_k_cu_a4f95785_29114cuda3std3__45__cpo3endE - _ZN39_INTERNAL_2a12d2b3_4_k_cu_a4f95785_29114cute7productE)
_ZN39_INTERNAL_2a12d2b3_4_k_cu_a4f95785_29114cute7productE:
	.zero		1
	.type		_ZN39_INTERNAL_2a12d2b3_4_k_cu_a4f95785_29114cuda3std3__45__cpo3endE,@object
	.size		_ZN39_INTERNAL_2a12d2b3_4_k_cu_a4f95785_29114cuda3std3__45__cpo3endE,(_ZN39_INTERNAL_2a12d2b3_4_k_cu_a4f95785_29114cuda3std3__419piecewise_constructE - _ZN39_INTERNAL_2a12d2b3_4_k_cu_a4f95785_29114cuda3std3__45__cpo3endE)
_ZN39_INTERNAL_2a12d2b3_4_k_cu_a4f95785_29114cuda3std3__45__cpo3endE:
	.zero		1
	.type		_ZN39_INTERNAL_2a12d2b3_4_k_cu_a4f95785_29114cuda3std3__419piecewise_constructE,@object
	.size		_ZN39_INTERNAL_2a12d2b3_4_k_cu_a4f95785_29114cuda3std3__419piecewise_constructE,(_ZN39_INTERNAL_2a12d2b3_4_k_cu_a4f95785_29114cuda3std3__45__cpo4cendE - _ZN39_INTERNAL_2a12d2b3_4_k_cu_a4f95785_29114cuda3std3__419piecewise_constructE)
_ZN39_INTERNAL_2a12d2b3_4_k_cu_a4f95785_29114cuda3std3__419piecewise_constructE:
	.zero		1
	.type		_ZN39_INTERNAL_2a12d2b3_4_k_cu_a4f95785_29114cuda3std3__45__cpo4cendE,@object
	.size		_ZN39_INTERNAL_2a12d2b3_4_k_cu_a4f95785_29114cuda3std3__45__cpo4cendE,(_ZN39_INTERNAL_2a12d2b3_4_k_cu_a4f95785_29114cuda3std6ranges3__45__cpo4swapE - _ZN39_INTERNAL_2a12d2b3_4_k_cu_a4f95785_29114cuda3std3__45__cpo4cendE)
_ZN39_INTERNAL_2a12d2b3_4_k_cu_a4f95785_29114cuda3std3__45__cpo4cendE:
	.zero		1
	.type		_ZN39_INTERNAL_2a12d2b3_4_k_cu_a4f95785_29114cuda3std6ranges3__45__cpo4swapE,@object
	.size		_ZN39_INTERNAL_2a12d2b3_4_k_cu_a4f95785_29114cuda3std6ranges3__45__cpo4swapE,(.L_7 - _ZN39_INTERNAL_2a12d2b3_4_k_cu_a4f95785_29114cuda3std6ranges3__45__cpo4swapE)
_ZN39_INTERNAL_2a12d2b3_4_k_cu_a4f95785_29114cuda3std6ranges3__45__cpo4swapE:
	.zero		1
.L_7:


//--------------------- .nv.constant0._ZN7cutlass6KernelINS_4gemm6kernel13TrmmUniversalINS1_11threadblock13MmaMultistageINS1_9GemmShapeILi64ELi64ELi16EEENS_9transform11threadblock44PredicatedTileAccessIteratorTriangularMatrixINS_11MatrixShapeILi64ELi16EEEdNS_6layout8RowMajorELi1ENS8_29PitchLinearWarpRakedThreadMapINS_16PitchLinearShapeILi16ELi64EEELi128ENSG_ILi16ELi2EEELi1EEELNS_8SideModeE1ELNS_8FillModeE0ELNS_8DiagTypeE3ENS_5ArrayIdLi1ELb1EEEEENS9_25RegularTileAccessIteratorISC_dNSD_40RowMajorTensorOpMultiplicand64bCrosswiseELi1ESJ_Li8EEELNS_4arch14CacheOperation4KindE0ENSA_INSB_ILi16ELi64EEEdSE_Li0ENS8_31PitchLinearWarpStripedThreadMapINSG_ILi64ELi16EEELi128ESI_Li1EEELSK_1ELSL_1ELSM_0ESO_EENSQ_ISW_dNSD_40RowMajorTensorOpMultiplicandCongruous64bELi0ESZ_Li8EEELSV_0EdSE_NS4_9MmaPolicyINS1_4warp11MmaTensorOpINS6_ILi32ELi32ELi16EEEdSR_dS11_dSE_NS14_17MmaTensorOpPolicyINST_3MmaINS6_ILi8ELi8ELi4EEELi32EdSE_dNSD_11ColumnMajorEdSE_NST_13OpMultiplyAddEEENSB_ILi1ELi1EEEEELi1ELb0EbEENSB_ILi0ELi0EEES1G_Li1EEELi3ELNS1_23SharedMemoryClearOptionE1EbEENS_8epilogue11threadblock8EpilogueIS7_S1F_Li1ENS1L_22PredicatedTileIteratorINS1L_26OutputTileOptimalThreadMapINS1L_15OutputTileShapeILi64ELi8ELi2ELi1ELi1EEENS1P_ILi1ELi4ELi1ELi1ELi4EEELi128ELi1ELi64EEEdLb0ENSD_9NoPermuteELb1EEENS1K_4warp24FragmentIteratorTensorOpIS16_S19_dNSN_IdLi2ELb1EEESE_EENS1V_20TileIteratorTensorOpIS16_S19_dSE_EENS1L_18SharedLoadIteratorINS1S_18CompactedThreadMapEdLi8EEENS1K_6thread17LinearCombinationIdLi1EddLNS24_9ScaleType4KindE0ELNS_15FloatRoundStyleE2EdEENSB_ILi0ELi4EEELi1ELi1EEENS4_30GemmIdentityThreadblockSwizzleILi1EEELSK_1ELSL_1ELSM_0EEEEEvNT_6ParamsE --------------------------
	.section	.nv.constant0._ZN7cutlass6KernelINS_4gemm6kernel13TrmmUniversalINS1_11threadblock13MmaMultistageINS1_9GemmShapeILi64ELi64ELi16EEENS_9transform11threadblock44PredicatedTileAccessIteratorTriangularMatrixINS_11MatrixShapeILi64ELi16EEEdNS_6layout8RowMajorELi1ENS8_29PitchLinearWarpRakedThreadMapINS_16PitchLinearShapeILi16ELi64EEELi128ENSG_ILi16ELi2EEELi1EEELNS_8SideModeE1ELNS_8FillModeE0ELNS_8DiagTypeE3ENS_5ArrayIdLi1ELb1EEEEENS9_25RegularTileAccessIteratorISC_dNSD_40RowMajorTensorOpMultiplicand64bCrosswiseELi1ESJ_Li8EEELNS_4arch14CacheOperation4KindE0ENSA_INSB_ILi16ELi64EEEdSE_Li0ENS8_31PitchLinearWarpStripedThreadMapINSG_ILi64ELi16EEELi128ESI_Li1EEELSK_1ELSL_1ELSM_0ESO_EENSQ_ISW_dNSD_40RowMajorTensorOpMultiplicandCongruous64bELi0ESZ_Li8EEELSV_0EdSE_NS4_9MmaPolicyINS1_4warp11MmaTensorOpINS6_ILi32ELi32ELi16EEEdSR_dS11_dSE_NS14_17MmaTensorOpPolicyINST_3MmaINS6_ILi8ELi8ELi4EEELi32EdSE_dNSD_11ColumnMajorEdSE_NST_13OpMultiplyAddEEENSB_ILi1ELi1EEEEELi1ELb0EbEENSB_ILi0ELi0EEES1G_Li1EEELi3ELNS1_23SharedMemoryClearOptionE1EbEENS_8epilogue11threadblock8EpilogueIS7_S1F_Li1ENS1L_22PredicatedTileIteratorINS1L_26OutputTileOptimalThreadMapINS1L_15OutputTileShapeILi64ELi8ELi2ELi1ELi1EEENS1P_ILi1ELi4ELi1ELi1ELi4EEELi128ELi1ELi64EEEdLb0ENSD_9NoPermuteELb1EEENS1K_4warp24FragmentIteratorTensorOpIS16_S19_dNSN_IdLi2ELb1EEESE_EENS1V_20TileIteratorTensorOpIS16_S19_dSE_EENS1L_18SharedLoadIteratorINS1S_18CompactedThreadMapEdLi8EEENS1K_6thread17LinearCombinationIdLi1EddLNS24_9ScaleType4KindE0ELNS_15FloatRoundStyleE2EdEENSB_ILi0ELi4EEELi1ELi1EEENS4_30GemmIdentityThreadblockSwizzleILi1EEELSK_1ELSL_1ELSM_0EEEEEvNT_6ParamsE,"a",@progbits
	.sectionflags	@""
	.align	4
.nv.constant0._ZN7cutlass6KernelINS_4gemm6kernel13TrmmUniversalINS1_11threadblock13MmaMultistageINS1_9GemmShapeILi64ELi64ELi16EEENS_9transform11threadblock44PredicatedTileAccessIteratorTriangularMatrixINS_11MatrixShapeILi64ELi16EEEdNS_6layout8RowMajorELi1ENS8_29PitchLinearWarpRakedThreadMapINS_16PitchLinearShapeILi16ELi64EEELi128ENSG_ILi16ELi2EEELi1EEELNS_8SideModeE1ELNS_8FillModeE0ELNS_8DiagTypeE3ENS_5ArrayIdLi1ELb1EEEEENS9_25RegularTileAccessIteratorISC_dNSD_40RowMajorTensorOpMultiplicand64bCrosswiseELi1ESJ_Li8EEELNS_4arch14CacheOperation4KindE0ENSA_INSB_ILi16ELi64EEEdSE_Li0ENS8_31PitchLinearWarpStripedThreadMapINSG_ILi64ELi16EEELi128ESI_Li1EEELSK_1ELSL_1ELSM_0ESO_EENSQ_ISW_dNSD_40RowMajorTensorOpMultiplicandCongruous64bELi0ESZ_Li8EEELSV_0EdSE_NS4_9MmaPolicyINS1_4warp11MmaTensorOpINS6_ILi32ELi32ELi16EEEdSR_dS11_dSE_NS14_17MmaTensorOpPolicyINST_3MmaINS6_ILi8ELi8ELi4EEELi32EdSE_dNSD_11ColumnMajorEdSE_NST_13OpMultiplyAddEEENSB_ILi1ELi1EEEEELi1ELb0EbEENSB_ILi0ELi0EEES1G_Li1EEELi3ELNS1_23SharedMemoryClearOptionE1EbEENS_8epilogue11threadblock8EpilogueIS7_S1F_Li1ENS1L_22PredicatedTileIteratorINS1L_26OutputTileOptimalThreadMapINS1L_15OutputTileShapeILi64ELi8ELi2ELi1ELi1EEENS1P_ILi1ELi4ELi1ELi1ELi4EEELi128ELi1ELi64EEEdLb0ENSD_9NoPermuteELb1EEENS1K_4warp24FragmentIteratorTensorOpIS16_S19_dNSN_IdLi2ELb1EEESE_EENS1V_20TileIteratorTensorOpIS16_S19_dSE_EENS1L_18SharedLoadIteratorINS1S_18CompactedThreadMapEdLi8EEENS1K_6thread17LinearCombinationIdLi1EddLNS24_9ScaleType4KindE0ELNS_15FloatRoundStyleE2EdEENSB_ILi0ELi4EEELi1ELi1EEENS4_30GemmIdentityThreadblockSwizzleILi1EEELSK_1ELSL_1ELSM_0EEEEEvNT_6ParamsE:
	.zero		824


//--------------------- SYMBOLS --------------------------

	.type		.nv.reservedSmem.offset0,@object
	.size		.nv.reservedSmem.offset0,0x4
